	.target	sm_100a

	.elftype	@"ET_EXEC"


//--------------------- .note.nv.tkinfo           --------------------------
	.section	.note.nv.tkinfo,"",@"SHT_NOTE"
	.sectionflags	@"SHF_NOTE_NV_TKINFO"
	.tkinfo
        /*0018*/ 	.word	0x00000002
        /*0030*/ 	.string	""
        /*0030*/ 	.string	"ptxas"
        /*0030*/ 	.string	"Cuda compilation tools, release 13.0, V13.0.88"
        /*0030*/ 	.string	"Build cuda_13.0.r13.0/compiler.36424714_0"
        /*0030*/ 	.string	"-arch sm_100a -m 64 "



//--------------------- .note.nv.cuinfo           --------------------------
	.section	.note.nv.cuinfo,"",@"SHT_NOTE"
	.sectionflags	@"SHF_NOTE_NV_CUINFO"
        /*0018*/ 	.short	0x0002
        /*001a*/ 	.short	0x0064
        /*001c*/ 	.short	0x0082
	.zero		2


//--------------------- .nv.info                  --------------------------
	.section	.nv.info,"",@"SHT_CUDA_INFO"
	.align	4


	//----- nvinfo : EIATTR_REGCOUNT
	.align		4
        /*0000*/ 	.byte	0x04, 0x2f
        /*0002*/ 	.short	(.L_19 - .L_18)
	.align		4
.L_18:
        /*0004*/ 	.word	index@(_ZN7cutlass13device_kernelINS_4conv6kernel13ConvUniversalINS1_16ConvProblemShapeILNS1_8OperatorE0ELi2EEENS1_10collective14CollectiveConvINS1_47MainloopSm100TmaUmmaWarpSpecializedImplicitGemmILS5_0ELi13ELi2ELi1ELi2EN4cute5tupleIJNSA_1CILi2EEENSC_ILi1EEESE_EEEEENSB_IJNSC_ILi128EEESH_NSB_IJNSC_ILi64EEEEEEEEENS_6half_tESL_NSA_8TiledMMAINSA_8MMA_AtomIJNSA_26SM100_MMA_F16BF16_2x1SM_SSISL_SL_fLi128ELi128ELNSA_4UMMA5MajorE0ELSQ_0ELNSP_7ScaleInE0ELSR_0EEEEEENSA_6LayoutINSB_IJSE_SE_SE_EEENSB_IJNSC_ILi0EEESW_SW_EEEEENSB_IJNSA_10UnderscoreESZ_SZ_EEEEENS7_6detail27Sm100ImplicitGemmTileTraitsINSA_25SM100_TMA_2SM_LOAD_IM2COLENSA_14ComposedLayoutINSA_7SwizzleILi3ELi4ELi3EEENSA_18smem_ptr_flag_bitsILi16EEENSU_INSB_IJNSC_ILi8EEESI_EEENSB_IJSI_SE_EEEEEEEvEENS13_INSA_18SM100_TMA_2SM_LOADES1E_vEEEENS_8epilogue10collective18CollectiveEpilogueINS1J_23Sm100TmaWarpSpecializedILi4ELi2ELi16ELb1ELb0EEEJNSB_IJSI_SH_SJ_EEENSB_IJNSU_ISI_SE_EENSU_INSB_IJNSC_ILi16EEESD_EEENSB_IJSE_SI_EEEEEEEESL_NSB_IJNSB_IJlllEEESE_SW_EEESL_S1W_NS1J_6fusion15FusionCallbacksIS1N_NS1X_17LinearCombinationISL_fSL_fLNS_15FloatRoundStyleE2EEES1O_S1U_JEEENSA_5SM1004TMEM4LOAD26SM100_TMEM_LOAD_32dp32b16xENSA_20SM90_TMA_LOAD_IM2COLENS15_INS16_ILi1ELi4ELi3EEES19_NSU_INSB_IJS1A_S1Q_EEENSB_IJS1Q_SE_EEEEEEENSA_39AutoVectorizingCopyWithAssumedAlignmentILi128EEENSA_21SM90_TMA_STORE_IM2COLES2C_S2E_S2E_EEEvvEEEEvNT_6ParamsE)
        /*0008*/ 	.word	0x0000004a


	//----- nvinfo : EIATTR_FRAME_SIZE
	.align		4
.L_19:
        /*000c*/ 	.byte	0x04, 0x11
        /*000e*/ 	.short	(.L_21 - .L_20)
	.align		4
.L_20:
        /*0010*/ 	.word	index@($__internal_2_$__cuda_sm10x_tcgen05_guardrail_trap_unallocated_columns_being_dealloced)
        /*0014*/ 	.word	0x00000008


	//----- nvinfo : EIATTR_FRAME_SIZE
	.align		4
.L_21:
        /*0018*/ 	.byte	0x04, 0x11
        /*001a*/ 	.short	(.L_23 - .L_22)
	.align		4
.L_22:
        /*001c*/ 	.word	index@($__internal_1_$__cuda_sm10x_tcgen05_guardrail_trap_phase_invalid_during_alloc)
        /*0020*/ 	.word	0x00000008


	//----- nvinfo : EIATTR_FRAME_SIZE
	.align		4
.L_23:
        /*0024*/ 	.byte	0x04, 0x11
        /*0026*/ 	.short	(.L_25 - .L_24)
	.align		4
.L_24:
        /*0028*/ 	.word	index@($__internal_0_$__cuda_sm10x_tcgen05_guardrail_trap_col_being_dealloced_not_returned_by_alloc)
        /*002c*/ 	.word	0x00000008


	//----- nvinfo : EIATTR_FRAME_SIZE
	.align		4
.L_25:
        /*0030*/ 	.byte	0x04, 0x11
        /*0032*/ 	.short	(.L_27 - .L_26)
	.align		4
.L_26:
        /*0034*/ 	.word	index@(_ZN7cutlass13device_kernelINS_4conv6kernel13ConvUniversalINS1_16ConvProblemShapeILNS1_8OperatorE0ELi2EEENS1_10collective14CollectiveConvINS1_47MainloopSm100TmaUmmaWarpSpecializedImplicitGemmILS5_0ELi13ELi2ELi1ELi2EN4cute5tupleIJNSA_1CILi2EEENSC_ILi1EEESE_EEEEENSB_IJNSC_ILi128EEESH_NSB_IJNSC_ILi64EEEEEEEEENS_6half_tESL_NSA_8TiledMMAINSA_8MMA_AtomIJNSA_26SM100_MMA_F16BF16_2x1SM_SSISL_SL_fLi128ELi128ELNSA_4UMMA5MajorE0ELSQ_0ELNSP_7ScaleInE0ELSR_0EEEEEENSA_6LayoutINSB_IJSE_SE_SE_EEENSB_IJNSC_ILi0EEESW_SW_EEEEENSB_IJNSA_10UnderscoreESZ_SZ_EEEEENS7_6detail27Sm100ImplicitGemmTileTraitsINSA_25SM100_TMA_2SM_LOAD_IM2COLENSA_14ComposedLayoutINSA_7SwizzleILi3ELi4ELi3EEENSA_18smem_ptr_flag_bitsILi16EEENSU_INSB_IJNSC_ILi8EEESI_EEENSB_IJSI_SE_EEEEEEEvEENS13_INSA_18SM100_TMA_2SM_LOADES1E_vEEEENS_8epilogue10collective18CollectiveEpilogueINS1J_23Sm100TmaWarpSpecializedILi4ELi2ELi16ELb1ELb0EEEJNSB_IJSI_SH_SJ_EEENSB_IJNSU_ISI_SE_EENSU_INSB_IJNSC_ILi16EEESD_EEENSB_IJSE_SI_EEEEEEEESL_NSB_IJNSB_IJlllEEESE_SW_EEESL_S1W_NS1J_6fusion15FusionCallbacksIS1N_NS1X_17LinearCombinationISL_fSL_fLNS_15FloatRoundStyleE2EEES1O_S1U_JEEENSA_5SM1004TMEM4LOAD26SM100_TMEM_LOAD_32dp32b16xENSA_20SM90_TMA_LOAD_IM2COLENS15_INS16_ILi1ELi4ELi3EEES19_NSU_INSB_IJS1A_S1Q_EEENSB_IJS1Q_SE_EEEEEEENSA_39AutoVectorizingCopyWithAssumedAlignmentILi128EEENSA_21SM90_TMA_STORE_IM2COLES2C_S2E_S2E_EEEvvEEEEvNT_6ParamsE)
        /*0038*/ 	.word	0x00000008


	//----- nvinfo : EIATTR_MIN_STACK_SIZE
	.align		4
.L_27:
        /*003c*/ 	.byte	0x04, 0x12
        /*003e*/ 	.short	(.L_29 - .L_28)
	.align		4
.L_28:
        /*0040*/ 	.word	index@(_ZN7cutlass13device_kernelINS_4conv6kernel13ConvUniversalINS1_16ConvProblemShapeILNS1_8OperatorE0ELi2EEENS1_10collective14CollectiveConvINS1_47MainloopSm100TmaUmmaWarpSpecializedImplicitGemmILS5_0ELi13ELi2ELi1ELi2EN4cute5tupleIJNSA_1CILi2EEENSC_ILi1EEESE_EEEEENSB_IJNSC_ILi128EEESH_NSB_IJNSC_ILi64EEEEEEEEENS_6half_tESL_NSA_8TiledMMAINSA_8MMA_AtomIJNSA_26SM100_MMA_F16BF16_2x1SM_SSISL_SL_fLi128ELi128ELNSA_4UMMA5MajorE0ELSQ_0ELNSP_7ScaleInE0ELSR_0EEEEEENSA_6LayoutINSB_IJSE_SE_SE_EEENSB_IJNSC_ILi0EEESW_SW_EEEEENSB_IJNSA_10UnderscoreESZ_SZ_EEEEENS7_6detail27Sm100ImplicitGemmTileTraitsINSA_25SM100_TMA_2SM_LOAD_IM2COLENSA_14ComposedLayoutINSA_7SwizzleILi3ELi4ELi3EEENSA_18smem_ptr_flag_bitsILi16EEENSU_INSB_IJNSC_ILi8EEESI_EEENSB_IJSI_SE_EEEEEEEvEENS13_INSA_18SM100_TMA_2SM_LOADES1E_vEEEENS_8epilogue10collective18CollectiveEpilogueINS1J_23Sm100TmaWarpSpecializedILi4ELi2ELi16ELb1ELb0EEEJNSB_IJSI_SH_SJ_EEENSB_IJNSU_ISI_SE_EENSU_INSB_IJNSC_ILi16EEESD_EEENSB_IJSE_SI_EEEEEEEESL_NSB_IJNSB_IJlllEEESE_SW_EEESL_S1W_NS1J_6fusion15FusionCallbacksIS1N_NS1X_17LinearCombinationISL_fSL_fLNS_15FloatRoundStyleE2EEES1O_S1U_JEEENSA_5SM1004TMEM4LOAD26SM100_TMEM_LOAD_32dp32b16xENSA_20SM90_TMA_LOAD_IM2COLENS15_INS16_ILi1ELi4ELi3EEES19_NSU_INSB_IJS1A_S1Q_EEENSB_IJS1Q_SE_EEEEEEENSA_39AutoVectorizingCopyWithAssumedAlignmentILi128EEENSA_21SM90_TMA_STORE_IM2COLES2C_S2E_S2E_EEEvvEEEEvNT_6ParamsE)
        /*0044*/ 	.word	0x00000008
.L_29:


//--------------------- .nv.compat                --------------------------
	.section	.nv.compat,"",@"SHT_CUDA_COMPAT_INFO"
	.align	4
        /*0000*/ 	.byte	0x02, 0x09, 0x01, 0x00, 0x02, 0x02, 0x02, 0x00, 0x02, 0x05, 0x05, 0x00, 0x03, 0x07, 0x01, 0x01
        /*0010*/ 	.byte	0x02, 0x03, 0x01, 0x00, 0x02, 0x06, 0x01, 0x00, 0x04, 0x0b, 0x08, 0x00, 0x09, 0x00, 0x00, 0x00
        /*0020*/ 	.byte	0x00, 0x00, 0x00, 0x00


//--------------------- .nv.info._ZN7cutlass13device_kernelINS_4conv6kernel13ConvUniversalINS1_16ConvProblemShapeILNS1_8OperatorE0ELi2EEENS1_10collective14CollectiveConvINS1_47MainloopSm100TmaUmmaWarpSpecializedImplicitGemmILS5_0ELi13ELi2ELi1ELi2EN4cute5tupleIJNSA_1CILi2EEENSC_ILi1EEESE_EEEEENSB_IJNSC_ILi128EEESH_NSB_IJNSC_ILi64EEEEEEEEENS_6half_tESL_NSA_8TiledMMAINSA_8MMA_AtomIJNSA_26SM100_MMA_F16BF16_2x1SM_SSISL_SL_fLi128ELi128ELNSA_4UMMA5MajorE0ELSQ_0ELNSP_7ScaleInE0ELSR_0EEEEEENSA_6LayoutINSB_IJSE_SE_SE_EEENSB_IJNSC_ILi0EEESW_SW_EEEEENSB_IJNSA_10UnderscoreESZ_SZ_EEEEENS7_6detail27Sm100ImplicitGemmTileTraitsINSA_25SM100_TMA_2SM_LOAD_IM2COLENSA_14ComposedLayoutINSA_7SwizzleILi3ELi4ELi3EEENSA_18smem_ptr_flag_bitsILi16EEENSU_INSB_IJNSC_ILi8EEESI_EEENSB_IJSI_SE_EEEEEEEvEENS13_INSA_18SM100_TMA_2SM_LOADES1E_vEEEENS_8epilogue10collective18CollectiveEpilogueINS1J_23Sm100TmaWarpSpecializedILi4ELi2ELi16ELb1ELb0EEEJNSB_IJSI_SH_SJ_EEENSB_IJNSU_ISI_SE_EENSU_INSB_IJNSC_ILi16EEESD_EEENSB_IJSE_SI_EEEEEEEESL_NSB_IJNSB_IJlllEEESE_SW_EEESL_S1W_NS1J_6fusion15FusionCallbacksIS1N_NS1X_17LinearCombinationISL_fSL_fLNS_15FloatRoundStyleE2EEES1O_S1U_JEEENSA_5SM1004TMEM4LOAD26SM100_TMEM_LOAD_32dp32b16xENSA_20SM90_TMA_LOAD_IM2COLENS15_INS16_ILi1ELi4ELi3EEES19_NSU_INSB_IJS1A_S1Q_EEENSB_IJS1Q_SE_EEEEEEENSA_39AutoVectorizingCopyWithAssumedAlignmentILi128EEENSA_21SM90_TMA_STORE_IM2COLES2C_S2E_S2E_EEEvvEEEEvNT_6ParamsE --------------------------
	.section	.nv.info._ZN7cutlass13device_kernelINS_4conv6kernel13ConvUniversalINS1_16ConvProblemShapeILNS1_8OperatorE0ELi2EEENS1_10collective14CollectiveConvINS1_47MainloopSm100TmaUmmaWarpSpecializedImplicitGemmILS5_0ELi13ELi2ELi1ELi2EN4cute5tupleIJNSA_1CILi2EEENSC_ILi1EEESE_EEEEENSB_IJNSC_ILi128EEESH_NSB_IJNSC_ILi64EEEEEEEEENS_6half_tESL_NSA_8TiledMMAINSA_8MMA_AtomIJNSA_26SM100_MMA_F16BF16_2x1SM_SSISL_SL_fLi128ELi128ELNSA_4UMMA5MajorE0ELSQ_0ELNSP_7ScaleInE0ELSR_0EEEEEENSA_6LayoutINSB_IJSE_SE_SE_EEENSB_IJNSC_ILi0EEESW_SW_EEEEENSB_IJNSA_10UnderscoreESZ_SZ_EEEEENS7_6detail27Sm100ImplicitGemmTileTraitsINSA_25SM100_TMA_2SM_LOAD_IM2COLENSA_14ComposedLayoutINSA_7SwizzleILi3ELi4ELi3EEENSA_18smem_ptr_flag_bitsILi16EEENSU_INSB_IJNSC_ILi8EEESI_EEENSB_IJSI_SE_EEEEEEEvEENS13_INSA_18SM100_TMA_2SM_LOADES1E_vEEEENS_8epilogue10collective18CollectiveEpilogueINS1J_23Sm100TmaWarpSpecializedILi4ELi2ELi16ELb1ELb0EEEJNSB_IJSI_SH_SJ_EEENSB_IJNSU_ISI_SE_EENSU_INSB_IJNSC_ILi16EEESD_EEENSB_IJSE_SI_EEEEEEEESL_NSB_IJNSB_IJlllEEESE_SW_EEESL_S1W_NS1J_6fusion15FusionCallbacksIS1N_NS1X_17LinearCombinationISL_fSL_fLNS_15FloatRoundStyleE2EEES1O_S1U_JEEENSA_5SM1004TMEM4LOAD26SM100_TMEM_LOAD_32dp32b16xENSA_20SM90_TMA_LOAD_IM2COLENS15_INS16_ILi1ELi4ELi3EEES19_NSU_INSB_IJS1A_S1Q_EEENSB_IJS1Q_SE_EEEEEEENSA_39AutoVectorizingCopyWithAssumedAlignmentILi128EEENSA_21SM90_TMA_STORE_IM2COLES2C_S2E_S2E_EEEvvEEEEvNT_6ParamsE,"",@"SHT_CUDA_INFO"
	.sectionflags	@""
	.align	4


	//----- nvinfo : EIATTR_CUDA_API_VERSION
	.align		4
        /*0000*/ 	.byte	0x04, 0x37
        /*0002*/ 	.short	(.L_31 - .L_30)
.L_30:
        /*0004*/ 	.word	0x00000082


	//----- nvinfo : EIATTR_KPARAM_INFO
	.align		4
.L_31:
        /*0008*/ 	.byte	0x04, 0x17
        /*000a*/ 	.short	(.L_33 - .L_32)
.L_32:
        /*000c*/ 	.word	0x00000000
        /*0010*/ 	.short	0x0000
        /*0012*/ 	.short	0x0000
        /*0014*/ 	.byte	0x00, 0xf0, 0x01, 0x20


	//----- nvinfo : EIATTR_AT_ENTRY_FRAGMENTS
	.align		4
.L_33:
        /*0018*/ 	.byte	0x04, 0x4f
        /*001a*/ 	.short	(.L_35 - .L_34)


	//   ....[0]....
.L_34:
        /*001c*/ 	.word	0x00000007


	//----- nvinfo : EIATTR_RESERVED_SMEM_USED
	.align		4
.L_35:
        /*0020*/ 	.byte	0x01, 0x41
	.zero		2


	//----- nvinfo : EIATTR_SPARSE_MMA_MASK
	.align		4
        /*0024*/ 	.byte	0x03, 0x50
        /*0026*/ 	.short	0x0000


	//----- nvinfo : EIATTR_TCGEN05_2CTA_USED
	.align		4
        /*0028*/ 	.byte	0x01, 0x52
	.zero		2


	//----- nvinfo : EIATTR_MAXREG_COUNT
	.align		4
        /*002c*/ 	.byte	0x03, 0x1b
        /*002e*/ 	.short	0x00ff


	//----- nvinfo : EIATTR_NUM_BARRIERS
	.align		4
        /*0030*/ 	.byte	0x02, 0x4c
        /*0032*/ 	.byte	0x07
	.zero		1


	//----- nvinfo : EIATTR_EXTERNS
	.align		4
        /*0034*/ 	.byte	0x04, 0x0f
        /*0036*/ 	.short	(.L_37 - .L_36)


	//   ....[0]....
	.align		4
.L_36:
        /*0038*/ 	.word	index@(__assertfail)


	//----- nvinfo : EIATTR_MERCURY_ISA_VERSION
	.align		4
.L_37:
        /*003c*/ 	.byte	0x03, 0x5f
        /*003e*/ 	.short	0x0101


	//----- nvinfo : EIATTR_INT_WARP_WIDE_INSTR_OFFSETS
	.align		4
        /*0040*/ 	.byte	0x04, 0x31
        /*0042*/ 	.short	(.L_39 - .L_38)


	//   ....[0]....
.L_38:
        /*0044*/ 	.word	0x00000da0


	//   ....[1]....
        /*0048*/ 	.word	0x00000e50


	//   ....[2]....
        /*004c*/ 	.word	0x00004860


	//   ....[3]....
        /*0050*/ 	.word	0x00004880


	//   ....[4]....
        /*0054*/ 	.word	0x000048b0


	//   ....[5]....
        /*0058*/ 	.word	0x00005570


	//   ....[6]....
        /*005c*/ 	.word	0x00005630


	//   ....[7]....
        /*0060*/ 	.word	0x000056c0


	//   ....[8]....
        /*0064*/ 	.word	0x00005730


	//   ....[9]....
        /*0068*/ 	.word	0x00005800


	//   ....[10]....
        /*006c*/ 	.word	0x000058c0


	//   ....[11]....
        /*0070*/ 	.word	0x00005930


	//   ....[12]....
        /*0074*/ 	.word	0x00005a20


	//   ....[13]....
        /*0078*/ 	.word	0x00005ae0


	//   ....[14]....
        /*007c*/ 	.word	0x00005bd0


	//   ....[15]....
        /*0080*/ 	.word	0x00005cf0


	//   ....[16]....
        /*0084*/ 	.word	0x00005d30


	//----- nvinfo : EIATTR_COOP_GROUP_MASK_REGIDS
	.align		4
.L_39:
        /*0088*/ 	.byte	0x04, 0x29
        /*008a*/ 	.short	(.L_41 - .L_40)


	//   ....[0]....
.L_40:
        /*008c*/ 	.word	0xffffffff


	//   ....[1]....
        /*0090*/ 	.word	0xffffffff


	//   ....[2]....
        /*0094*/ 	.word	0xffffffff


	//   ....[3]....
        /*0098*/ 	.word	0xffffffff


	//   ....[4]....
        /*009c*/ 	.word	0xffffffff


	//   ....[5]....
        /*00a0*/ 	.word	0xffffffff


	//   ....[6]....
        /*00a4*/ 	.word	0xffffffff


	//   ....[7]....
        /*00a8*/ 	.word	0xffffffff


	//   ....[8]....
        /*00ac*/ 	.word	0xffffffff


	//   ....[9]....
        /*00b0*/ 	.word	0xffffffff


	//   ....[10]....
        /*00b4*/ 	.word	0xffffffff


	//   ....[11]....
        /*00b8*/ 	.word	0xffffffff


	//   ....[12]....
        /*00bc*/ 	.word	0xffffffff


	//----- nvinfo : EIATTR_COOP_GROUP_INSTR_OFFSETS
	.align		4
.L_41:
        /*00c0*/ 	.byte	0x04, 0x28
        /*00c2*/ 	.short	(.L_43 - .L_42)


	//   ....[0]....
.L_42:
        /*00c4*/ 	.word	0x000000d0


	//   ....[1]....
        /*00c8*/ 	.word	0x00000540


	//   ....[2]....
        /*00cc*/ 	.word	0x00000830


	//   ....[3]....
        /*00d0*/ 	.word	0x000009d0


	//   ....[4]....
        /*00d4*/ 	.word	0x00000ad0


	//   ....[5]....
        /*00d8*/ 	.word	0x00000c20


	//   ....[6]....
        /*00dc*/ 	.word	0x00000ec0


	//   ....[7]....
        /*00e0*/ 	.word	0x00002540


	//   ....[8]....
        /*00e4*/ 	.word	0x00003730


	//   ....[9]....
        /*00e8*/ 	.word	0x00003c00


	//   ....[10]....
        /*00ec*/ 	.word	0x00003c30


	//   ....[11]....
        /*00f0*/ 	.word	0x00004770


	//   ....[12]....
        /*00f4*/ 	.word	0x00004980


	//----- nvinfo : EIATTR_VRC_CTA_INIT_COUNT
	.align		4
.L_43:
        /*00f8*/ 	.byte	0x02, 0x4a
        /*00fa*/ 	.byte	0x80
	.zero		1


	//----- nvinfo : EIATTR_SYSCALL_OFFSETS
	.align		4
        /*00fc*/ 	.byte	0x04, 0x46
        /*00fe*/ 	.short	(.L_45 - .L_44)


	//   ....[0]....
.L_44:
        /*0100*/ 	.word	0x00006910


	//   ....[1]....
        /*0104*/ 	.word	0x00006a00


	//   ....[2]....
        /*0108*/ 	.word	0x000072f0


	//   ....[3]....
        /*010c*/ 	.word	0x00007c50


	//   ....[4]....
        /*0110*/ 	.word	0x00008520


	//   ....[5]....
        /*0114*/ 	.word	0x00008de0


	//----- nvinfo : EIATTR_MBARRIER_INSTR_OFFSETS
	.align		4
.L_45:
        /*0118*/ 	.byte	0x04, 0x39
        /*011a*/ 	.short	(.L_47 - .L_46)


	//   ....[0]....
.L_46:
        /*011c*/ 	.word	0x00000670
        /*0120*/ 	.word	0x000000ff
        /*0124*/ 	.word	0x00000000
        /*0128*/ 	.short	0x0100
        /*012a*/ 	.byte	0x04
	.zero		1


	//   ....[1]....
        /*012c*/ 	.word	0x00000680
        /*0130*/ 	.word	0x000000ff
        /*0134*/ 	.word	0x00000068
        /*0138*/ 	.short	0x0100
        /*013a*/ 	.byte	0x04
	.zero		1


	//   ....[2]....
        /*013c*/ 	.word	0x00000690
        /*0140*/ 	.word	0x000000ff
        /*0144*/ 	.word	0x00000008
        /*0148*/ 	.short	0x0100
        /*014a*/ 	.byte	0x04
	.zero		1


	//   ....[3]....
        /*014c*/ 	.word	0x000006a0
        /*0150*/ 	.word	0x000000ff
        /*0154*/ 	.word	0x00000070
        /*0158*/ 	.short	0x0100
        /*015a*/ 	.byte	0x04
	.zero		1


	//   ....[4]....
        /*015c*/ 	.word	0x000006b0
        /*0160*/ 	.word	0x000000ff
        /*0164*/ 	.word	0x00000010
        /*0168*/ 	.short	0x0100
        /*016a*/ 	.byte	0x04
	.zero		1


	//   ....[5]....
        /*016c*/ 	.word	0x000006c0
        /*0170*/ 	.word	0x000000ff
        /*0174*/ 	.word	0x00000078
        /*0178*/ 	.short	0x0100
        /*017a*/ 	.byte	0x04
	.zero		1


	//   ....[6]....
        /*017c*/ 	.word	0x000006d0
        /*0180*/ 	.word	0x000000ff
        /*0184*/ 	.word	0x00000018
        /*0188*/ 	.short	0x0100
        /*018a*/ 	.byte	0x04
	.zero		1


	//   ....[7]....
        /*018c*/ 	.word	0x000006e0
        /*0190*/ 	.word	0x000000ff
        /*0194*/ 	.word	0x00000080
        /*0198*/ 	.short	0x0100
        /*019a*/ 	.byte	0x04
	.zero		1


	//   ....[8]....
        /*019c*/ 	.word	0x000006f0
        /*01a0*/ 	.word	0x000000ff
        /*01a4*/ 	.word	0x00000020
        /*01a8*/ 	.short	0x0100
        /*01aa*/ 	.byte	0x04
	.zero		1


	//   ....[9]....
        /*01ac*/ 	.word	0x00000700
        /*01b0*/ 	.word	0x000000ff
        /*01b4*/ 	.word	0x00000088
        /*01b8*/ 	.short	0x0100
        /*01ba*/ 	.byte	0x04
	.zero		1


	//   ....[10]....
        /*01bc*/ 	.word	0x00000710
        /*01c0*/ 	.word	0x000000ff
        /*01c4*/ 	.word	0x00000028
        /*01c8*/ 	.short	0x0100
        /*01ca*/ 	.byte	0x04
	.zero		1


	//   ....[11]....
        /*01cc*/ 	.word	0x00000720
        /*01d0*/ 	.word	0x000000ff
        /*01d4*/ 	.word	0x00000090
        /*01d8*/ 	.short	0x0100
        /*01da*/ 	.byte	0x04
	.zero		1


	//   ....[12]....
        /*01dc*/ 	.word	0x00000730
        /*01e0*/ 	.word	0x000000ff
        /*01e4*/ 	.word	0x00000030
        /*01e8*/ 	.short	0x0100
        /*01ea*/ 	.byte	0x04
	.zero		1


	//   ....[13]....
        /*01ec*/ 	.word	0x00000740
        /*01f0*/ 	.word	0x000000ff
        /*01f4*/ 	.word	0x00000098
        /*01f8*/ 	.short	0x0100
        /*01fa*/ 	.byte	0x04
	.zero		1


	//   ....[14]....
        /*01fc*/ 	.word	0x00000750
        /*0200*/ 	.word	0x000000ff
        /*0204*/ 	.word	0x00000038
        /*0208*/ 	.short	0x0100
        /*020a*/ 	.byte	0x04
	.zero		1


	//   ....[15]....
        /*020c*/ 	.word	0x00000760
        /*0210*/ 	.word	0x000000ff
        /*0214*/ 	.word	0x000000a0
        /*0218*/ 	.short	0x0100
        /*021a*/ 	.byte	0x04
	.zero		1


	//   ....[16]....
        /*021c*/ 	.word	0x00000770
        /*0220*/ 	.word	0x000000ff
        /*0224*/ 	.word	0x00000040
        /*0228*/ 	.short	0x0100
        /*022a*/ 	.byte	0x04
	.zero		1


	//   ....[17]....
        /*022c*/ 	.word	0x00000780
        /*0230*/ 	.word	0x000000ff
        /*0234*/ 	.word	0x000000a8
        /*0238*/ 	.short	0x0100
        /*023a*/ 	.byte	0x04
	.zero		1


	//   ....[18]....
        /*023c*/ 	.word	0x00000790
        /*0240*/ 	.word	0x000000ff
        /*0244*/ 	.word	0x00000048
        /*0248*/ 	.short	0x0100
        /*024a*/ 	.byte	0x04
	.zero		1


	//   ....[19]....
        /*024c*/ 	.word	0x000007a0
        /*0250*/ 	.word	0x000000ff
        /*0254*/ 	.word	0x000000b0
        /*0258*/ 	.short	0x0100
        /*025a*/ 	.byte	0x04
	.zero		1


	//   ....[20]....
        /*025c*/ 	.word	0x000007b0
        /*0260*/ 	.word	0x000000ff
        /*0264*/ 	.word	0x00000050
        /*0268*/ 	.short	0x0100
        /*026a*/ 	.byte	0x04
	.zero		1


	//   ....[21]....
        /*026c*/ 	.word	0x000007c0
        /*0270*/ 	.word	0x000000ff
        /*0274*/ 	.word	0x000000b8
        /*0278*/ 	.short	0x0100
        /*027a*/ 	.byte	0x04
	.zero		1


	//   ....[22]....
        /*027c*/ 	.word	0x000007d0
        /*0280*/ 	.word	0x000000ff
        /*0284*/ 	.word	0x00000058
        /*0288*/ 	.short	0x0100
        /*028a*/ 	.byte	0x04
	.zero		1


	//   ....[23]....
        /*028c*/ 	.word	0x000007e0
        /*0290*/ 	.word	0x000000ff
        /*0294*/ 	.word	0x000000c0
        /*0298*/ 	.short	0x0100
        /*029a*/ 	.byte	0x04
	.zero		1


	//   ....[24]....
        /*029c*/ 	.word	0x000007f0
        /*02a0*/ 	.word	0x000000ff
        /*02a4*/ 	.word	0x00000060
        /*02a8*/ 	.short	0x0100
        /*02aa*/ 	.byte	0x04
	.zero		1


	//   ....[25]....
        /*02ac*/ 	.word	0x00000800
        /*02b0*/ 	.word	0x000000ff
        /*02b4*/ 	.word	0x000000c8
        /*02b8*/ 	.short	0x0100
        /*02ba*/ 	.byte	0x04
	.zero		1


	//   ....[26]....
        /*02bc*/ 	.word	0x00000940
        /*02c0*/ 	.word	0x000000ff
        /*02c4*/ 	.word	0x000000d0
        /*02c8*/ 	.short	0x0100
        /*02ca*/ 	.byte	0x04
	.zero		1


	//   ....[27]....
        /*02cc*/ 	.word	0x00000950
        /*02d0*/ 	.word	0x000000ff
        /*02d4*/ 	.word	0x000000f0
        /*02d8*/ 	.short	0x0100
        /*02da*/ 	.byte	0x04
	.zero		1


	//   ....[28]....
        /*02dc*/ 	.word	0x00000960
        /*02e0*/ 	.word	0x000000ff
        /*02e4*/ 	.word	0x000000d8
        /*02e8*/ 	.short	0x0100
        /*02ea*/ 	.byte	0x04
	.zero		1


	//   ....[29]....
        /*02ec*/ 	.word	0x00000970
        /*02f0*/ 	.word	0x000000ff
        /*02f4*/ 	.word	0x000000f8
        /*02f8*/ 	.short	0x0100
        /*02fa*/ 	.byte	0x04
	.zero		1


	//   ....[30]....
        /*02fc*/ 	.word	0x00000980
        /*0300*/ 	.word	0x000000ff
        /*0304*/ 	.word	0x000000e0
        /*0308*/ 	.short	0x0100
        /*030a*/ 	.byte	0x04
	.zero		1


	//   ....[31]....
        /*030c*/ 	.word	0x00000990
        /*0310*/ 	.word	0x000000ff
        /*0314*/ 	.word	0x00000100
        /*0318*/ 	.short	0x0100
        /*031a*/ 	.byte	0x04
	.zero		1


	//   ....[32]....
        /*031c*/ 	.word	0x000009a0
        /*0320*/ 	.word	0x000000ff
        /*0324*/ 	.word	0x000000e8
        /*0328*/ 	.short	0x0100
        /*032a*/ 	.byte	0x04
	.zero		1


	//   ....[33]....
        /*032c*/ 	.word	0x000009b0
        /*0330*/ 	.word	0x000000ff
        /*0334*/ 	.word	0x00000108
        /*0338*/ 	.short	0x0100
        /*033a*/ 	.byte	0x04
	.zero		1


	//   ....[34]....
        /*033c*/ 	.word	0x00000aa0
        /*0340*/ 	.word	0x000000ff
        /*0344*/ 	.word	0x00000110
        /*0348*/ 	.short	0x0100
        /*034a*/ 	.byte	0x04
	.zero		1


	//   ....[35]....
        /*034c*/ 	.word	0x00000ab0
        /*0350*/ 	.word	0x000000ff
        /*0354*/ 	.word	0x00000118
        /*0358*/ 	.short	0x0100
        /*035a*/ 	.byte	0x04
	.zero		1


	//   ....[36]....
        /*035c*/ 	.word	0x00000bf0
        /*0360*/ 	.word	0x000000ff
        /*0364*/ 	.word	0x00000120
        /*0368*/ 	.short	0x0100
        /*036a*/ 	.byte	0x06
	.zero		1


	//   ....[37]....
        /*036c*/ 	.word	0x00000c00
        /*0370*/ 	.word	0x000000ff
        /*0374*/ 	.word	0x00000128
        /*0378*/ 	.short	0x0100
        /*037a*/ 	.byte	0x06
	.zero		1


	//   ....[38]....
        /*037c*/ 	.word	0x00000d40
        /*0380*/ 	.word	0x000000ff
        /*0384*/ 	.word	0x00000130
        /*0388*/ 	.short	0x0100
        /*038a*/ 	.byte	0x04
	.zero		1


	//   ....[39]....
        /*038c*/ 	.word	0x00000d50
        /*0390*/ 	.word	0x000000ff
        /*0394*/ 	.word	0x00000140
        /*0398*/ 	.short	0x0100
        /*039a*/ 	.byte	0x04
	.zero		1


	//   ....[40]....
        /*039c*/ 	.word	0x00000d60
        /*03a0*/ 	.word	0x000000ff
        /*03a4*/ 	.word	0x00000138
        /*03a8*/ 	.short	0x0100
        /*03aa*/ 	.byte	0x04
	.zero		1


	//   ....[41]....
        /*03ac*/ 	.word	0x00000d70
        /*03b0*/ 	.word	0x000000ff
        /*03b4*/ 	.word	0x00000148
        /*03b8*/ 	.short	0x0100
        /*03ba*/ 	.byte	0x04
	.zero		1


	//   ....[42]....
        /*03bc*/ 	.word	0x00000e70
        /*03c0*/ 	.word	0x000000ff
        /*03c4*/ 	.word	0x00000150
        /*03c8*/ 	.short	0x0100
        /*03ca*/ 	.byte	0x06
	.zero		1


	//   ....[43]....
        /*03cc*/ 	.word	0x000019a0
        /*03d0*/ 	.word	0x000000ff
        /*03d4*/ 	.word	0x00000068
        /*03d8*/ 	.short	0x010a
        /*03da*/ 	.byte	0x04
	.zero		1


	//   ....[44]....
        /*03dc*/ 	.word	0x00001c10
        /*03e0*/ 	.word	0x000000ff
        /*03e4*/ 	.word	0x00000068
        /*03e8*/ 	.short	0x010a
        /*03ea*/ 	.byte	0x09
	.zero		1


	//   ....[45]....
        /*03ec*/ 	.word	0x00001dc0
        /*03f0*/ 	.word	0x000000ff
        /*03f4*/ 	.word	0x00000068
        /*03f8*/ 	.short	0x010a
        /*03fa*/ 	.byte	0x07
	.zero		1


	//   ....[46]....
        /*03fc*/ 	.word	0x00001f80
        /*0400*/ 	.word	0x000000ff
        /*0404*/ 	.word	0x00000118
        /*0408*/ 	.short	0x0101
        /*040a*/ 	.byte	0x1f
	.zero		1


	//   ....[47]....
        /*040c*/ 	.word	0x00001fb0
        /*0410*/ 	.word	0x000000ff
        /*0414*/ 	.word	0x00000068
        /*0418*/ 	.short	0x010a
        /*041a*/ 	.byte	0x04
	.zero		1


	//   ....[48]....
        /*041c*/ 	.word	0x000021d0
        /*0420*/ 	.word	0x000000ff
        /*0424*/ 	.word	0x00000068
        /*0428*/ 	.short	0x010a
        /*042a*/ 	.byte	0x09
	.zero		1


	//   ....[49]....
        /*042c*/ 	.word	0x00002380
        /*0430*/ 	.word	0x000000ff
        /*0434*/ 	.word	0x00000068
        /*0438*/ 	.short	0x010a
        /*043a*/ 	.byte	0x07
	.zero		1


	//   ....[50]....
        /*043c*/ 	.word	0x00002550
        /*0440*/ 	.word	0x000000ff
        /*0444*/ 	.word	0x00000120
        /*0448*/ 	.short	0x010a
        /*044a*/ 	.byte	0x1f
	.zero		1


	//   ....[51]....
        /*044c*/ 	.word	0x00002610
        /*0450*/ 	.word	0x000000ff
        /*0454*/ 	.word	0x00000000
        /*0458*/ 	.short	0x0101
        /*045a*/ 	.byte	0x04
	.zero		1


	//   ....[52]....
        /*045c*/ 	.word	0x00002c10
        /*0460*/ 	.word	0x000000ff
        /*0464*/ 	.word	0x00000000
        /*0468*/ 	.short	0x010a
        /*046a*/ 	.byte	0x04
	.zero		1


	//   ....[53]....
        /*046c*/ 	.word	0x00002cb0
        /*0470*/ 	.word	0x000000ff
        /*0474*/ 	.word	0x00000000
        /*0478*/ 	.short	0x010a
        /*047a*/ 	.byte	0x05
	.zero		1


	//   ....[54]....
        /*047c*/ 	.word	0x00002d50
        /*0480*/ 	.word	0x000000ff
        /*0484*/ 	.word	0x00000000
        /*0488*/ 	.short	0x010a
        /*048a*/ 	.byte	0x05
	.zero		1


	//   ....[55]....
        /*048c*/ 	.word	0x00002df0
        /*0490*/ 	.word	0x000000ff
        /*0494*/ 	.word	0x00000000
        /*0498*/ 	.short	0x010a
        /*049a*/ 	.byte	0x05
	.zero		1


	//   ....[56]....
        /*049c*/ 	.word	0x00002e90
        /*04a0*/ 	.word	0x000000ff
        /*04a4*/ 	.word	0x00000000
        /*04a8*/ 	.short	0x010a
        /*04aa*/ 	.byte	0x05
	.zero		1


	//   ....[57]....
        /*04ac*/ 	.word	0x00002f30
        /*04b0*/ 	.word	0x000000ff
        /*04b4*/ 	.word	0x00000000
        /*04b8*/ 	.short	0x010a
        /*04ba*/ 	.byte	0x05
	.zero		1


	//   ....[58]....
        /*04bc*/ 	.word	0x00002fd0
        /*04c0*/ 	.word	0x000000ff
        /*04c4*/ 	.word	0x00000000
        /*04c8*/ 	.short	0x010a
        /*04ca*/ 	.byte	0x05
	.zero		1


	//   ....[59]....
        /*04cc*/ 	.word	0x00003070
        /*04d0*/ 	.word	0x000000ff
        /*04d4*/ 	.word	0x00000000
        /*04d8*/ 	.short	0x010a
        /*04da*/ 	.byte	0x05
	.zero		1


	//   ....[60]....
        /*04dc*/ 	.word	0x00003110
        /*04e0*/ 	.word	0x000000ff
        /*04e4*/ 	.word	0x00000000
        /*04e8*/ 	.short	0x010a
        /*04ea*/ 	.byte	0x05
	.zero		1


	//   ....[61]....
        /*04ec*/ 	.word	0x000031b0
        /*04f0*/ 	.word	0x000000ff
        /*04f4*/ 	.word	0x00000000
        /*04f8*/ 	.short	0x010a
        /*04fa*/ 	.byte	0x05
	.zero		1


	//   ....[62]....
        /*04fc*/ 	.word	0x00003250
        /*0500*/ 	.word	0x000000ff
        /*0504*/ 	.word	0x00000000
        /*0508*/ 	.short	0x010a
        /*050a*/ 	.byte	0x05
	.zero		1


	//   ....[63]....
        /*050c*/ 	.word	0x000032f0
        /*0510*/ 	.word	0x000000ff
        /*0514*/ 	.word	0x00000000
        /*0518*/ 	.short	0x010a
        /*051a*/ 	.byte	0x05
	.zero		1


	//   ....[64]....
        /*051c*/ 	.word	0x000033a0
        /*0520*/ 	.word	0x00000000
        /*0524*/ 	.word	0x00000000
        /*0528*/ 	.short	0x010a
        /*052a*/ 	.byte	0xff
	.zero		1


	//   ....[65]....
        /*052c*/ 	.word	0x000034f0
        /*0530*/ 	.word	0x000000ff
        /*0534*/ 	.word	0x00000128
        /*0538*/ 	.short	0x010a
        /*053a*/ 	.byte	0x04
	.zero		1


	//   ....[66]....
        /*053c*/ 	.word	0x00003590
        /*0540*/ 	.word	0x000000ff
        /*0544*/ 	.word	0x00000120
        /*0548*/ 	.short	0x010a
        /*054a*/ 	.byte	0x04
	.zero		1


	//   ....[67]....
        /*054c*/ 	.word	0x00003630
        /*0550*/ 	.word	0x000000ff
        /*0554*/ 	.word	0x00000000
        /*0558*/ 	.short	0x0101
        /*055a*/ 	.byte	0x05
	.zero		1


	//   ....[68]....
        /*055c*/ 	.word	0x00003670
        /*0560*/ 	.word	0x000000ff
        /*0564*/ 	.word	0x00000128
        /*0568*/ 	.short	0x0106
        /*056a*/ 	.byte	0x04
	.zero		1


	//   ....[69]....
        /*056c*/ 	.word	0x000036b0
        /*0570*/ 	.word	0x00000000
        /*0574*/ 	.word	0x00000128
        /*0578*/ 	.short	0x010a
        /*057a*/ 	.byte	0xff
	.zero		1


	//   ....[70]....
        /*057c*/ 	.word	0x00003900
        /*0580*/ 	.word	0x000000ff
        /*0584*/ 	.word	0x00000008
        /*0588*/ 	.short	0x010a
        /*058a*/ 	.byte	0x05
	.zero		1


	//   ....[71]....
        /*058c*/ 	.word	0x00003920
        /*0590*/ 	.word	0x000000ff
        /*0594*/ 	.word	0x00000008
        /*0598*/ 	.short	0x010a
        /*059a*/ 	.byte	0x05
	.zero		1


	//   ....[72]....
        /*059c*/ 	.word	0x00003ab0
        /*05a0*/ 	.word	0x000000ff
        /*05a4*/ 	.word	0x00000008
        /*05a8*/ 	.short	0x010a
        /*05aa*/ 	.byte	0x05
	.zero		1


	//   ....[73]....
        /*05ac*/ 	.word	0x00003ad0
        /*05b0*/ 	.word	0x000000ff
        /*05b4*/ 	.word	0x00000008
        /*05b8*/ 	.short	0x010a
        /*05ba*/ 	.byte	0x05
	.zero		1


	//   ....[74]....
        /*05bc*/ 	.word	0x00003b90
        /*05c0*/ 	.word	0x000000ff
        /*05c4*/ 	.word	0x00000000
        /*05c8*/ 	.short	0x0101
        /*05ca*/ 	.byte	0x04
	.zero		1


	//   ....[75]....
        /*05cc*/ 	.word	0x00003f20
        /*05d0*/ 	.word	0x000000ff
        /*05d4*/ 	.word	0x00000120
        /*05d8*/ 	.short	0x010a
        /*05da*/ 	.byte	0x14
	.zero		1


	//   ....[76]....
        /*05dc*/ 	.word	0x00003fc0
        /*05e0*/ 	.word	0x000000ff
        /*05e4*/ 	.word	0x00000000
        /*05e8*/ 	.short	0x0101
        /*05ea*/ 	.byte	0x22
	.zero		1


	//   ....[77]....
        /*05ec*/ 	.word	0x00004000
        /*05f0*/ 	.word	0x000000ff
        /*05f4*/ 	.word	0x00000140
        /*05f8*/ 	.short	0x010a
        /*05fa*/ 	.byte	0x19
	.zero		1


	//   ....[78]....
        /*05fc*/ 	.word	0x000040a0
        /*0600*/ 	.word	0x000000ff
        /*0604*/ 	.word	0x00000000
        /*0608*/ 	.short	0x010a
        /*060a*/ 	.byte	0x04
	.zero		1


	//   ....[79]....
        /*060c*/ 	.word	0x000040f0
        /*0610*/ 	.word	0x000000ff
        /*0614*/ 	.word	0x00000000
        /*0618*/ 	.short	0x010a
        /*061a*/ 	.byte	0x12
	.zero		1


	//   ....[80]....
        /*061c*/ 	.word	0x00004240
        /*0620*/ 	.word	0x000000ff
        /*0624*/ 	.word	0x00000000
        /*0628*/ 	.short	0x010a
        /*062a*/ 	.byte	0x05
	.zero		1


	//   ....[81]....
        /*062c*/ 	.word	0x00004570
        /*0630*/ 	.word	0x000000ff
        /*0634*/ 	.word	0x00000000
        /*0638*/ 	.short	0x010a
        /*063a*/ 	.byte	0x04
	.zero		1


	//   ....[82]....
        /*063c*/ 	.word	0x00004610
        /*0640*/ 	.word	0x00000000
        /*0644*/ 	.word	0x00000000
        /*0648*/ 	.short	0x010a
        /*064a*/ 	.byte	0xff
	.zero		1


	//   ....[83]....
        /*064c*/ 	.word	0x00004650
        /*0650*/ 	.word	0x00000000
        /*0654*/ 	.word	0x00000000
        /*0658*/ 	.short	0x010a
        /*065a*/ 	.byte	0xff
	.zero		1


	//   ....[84]....
        /*065c*/ 	.word	0x000046c0
        /*0660*/ 	.word	0x000000ff
        /*0664*/ 	.word	0x00000000
        /*0668*/ 	.short	0x0101
        /*066a*/ 	.byte	0x04
	.zero		1


	//   ....[85]....
        /*066c*/ 	.word	0x00004700
        /*0670*/ 	.word	0x000000ff
        /*0674*/ 	.word	0x00000150
        /*0678*/ 	.short	0x010a
        /*067a*/ 	.byte	0x14
	.zero		1


	//   ....[86]....
        /*067c*/ 	.word	0x00004760
        /*0680*/ 	.word	0x000000ff
        /*0684*/ 	.word	0x00000000
        /*0688*/ 	.short	0x0101
        /*068a*/ 	.byte	0x04
	.zero		1


	//   ....[87]....
        /*068c*/ 	.word	0x00004cb0
        /*0690*/ 	.word	0x000000ff
        /*0694*/ 	.word	0x00000120
        /*0698*/ 	.short	0x010a
        /*069a*/ 	.byte	0x1f
	.zero		1


	//   ....[88]....
        /*069c*/ 	.word	0x00004d50
        /*06a0*/ 	.word	0x000000ff
        /*06a4*/ 	.word	0x00000000
        /*06a8*/ 	.short	0x0101
        /*06aa*/ 	.byte	0x3c
	.zero		1


	//   ....[89]....
        /*06ac*/ 	.word	0x000052a0
        /*06b0*/ 	.word	0x000000ff
        /*06b4*/ 	.word	0x00000118
        /*06b8*/ 	.short	0x010a
        /*06ba*/ 	.byte	0x1f
	.zero		1


	//   ....[90]....
        /*06bc*/ 	.word	0x00005440
        /*06c0*/ 	.word	0x000000ff
        /*06c4*/ 	.word	0x000000f0
        /*06c8*/ 	.short	0x010a
        /*06ca*/ 	.byte	0x1f
	.zero		1


	//   ....[91]....
        /*06cc*/ 	.word	0x000056e0
        /*06d0*/ 	.word	0x000000ff
        /*06d4*/ 	.word	0x000000d0
        /*06d8*/ 	.short	0x010b
        /*06da*/ 	.byte	0x1f
	.zero		1


	//   ....[92]....
        /*06dc*/ 	.word	0x000056f0
        /*06e0*/ 	.word	0x000000ff
        /*06e4*/ 	.word	0x00000000
        /*06e8*/ 	.short	0x0101
        /*06ea*/ 	.byte	0x40
	.zero		1


	//   ....[93]....
        /*06ec*/ 	.word	0x00005700
        /*06f0*/ 	.word	0x000000ff
        /*06f4*/ 	.word	0x000000f8
        /*06f8*/ 	.short	0x010a
        /*06fa*/ 	.byte	0x1f
	.zero		1


	//   ....[94]....
        /*06fc*/ 	.word	0x000058e0
        /*0700*/ 	.word	0x000000ff
        /*0704*/ 	.word	0x000000d8
        /*0708*/ 	.short	0x010b
        /*070a*/ 	.byte	0x1f
	.zero		1


	//   ....[95]....
        /*070c*/ 	.word	0x000058f0
        /*0710*/ 	.word	0x000000ff
        /*0714*/ 	.word	0x00000000
        /*0718*/ 	.short	0x0101
        /*071a*/ 	.byte	0x3f
	.zero		1


	//   ....[96]....
        /*071c*/ 	.word	0x00005900
        /*0720*/ 	.word	0x000000ff
        /*0724*/ 	.word	0x00000100
        /*0728*/ 	.short	0x010a
        /*072a*/ 	.byte	0x1f
	.zero		1


	//   ....[97]....
        /*072c*/ 	.word	0x00005b00
        /*0730*/ 	.word	0x000000ff
        /*0734*/ 	.word	0x000000e0
        /*0738*/ 	.short	0x010b
        /*073a*/ 	.byte	0x1f
	.zero		1


	//   ....[98]....
        /*073c*/ 	.word	0x00005b10
        /*0740*/ 	.word	0x000000ff
        /*0744*/ 	.word	0x00000000
        /*0748*/ 	.short	0x0101
        /*074a*/ 	.byte	0x3e
	.zero		1


	//   ....[99]....
        /*074c*/ 	.word	0x00005b20
        /*0750*/ 	.word	0x000000ff
        /*0754*/ 	.word	0x00000108
        /*0758*/ 	.short	0x010a
        /*075a*/ 	.byte	0x1f
	.zero		1


	//   ....[100]....
        /*075c*/ 	.word	0x00005d50
        /*0760*/ 	.word	0x000000ff
        /*0764*/ 	.word	0x000000e8
        /*0768*/ 	.short	0x010b
        /*076a*/ 	.byte	0x1f
	.zero		1


	//   ....[101]....
        /*076c*/ 	.word	0x00005d60
        /*0770*/ 	.word	0x000000ff
        /*0774*/ 	.word	0x00000000
        /*0778*/ 	.short	0x0101
        /*077a*/ 	.byte	0x3d
	.zero		1


	//   ....[102]....
        /*077c*/ 	.word	0x00005da0
        /*0780*/ 	.word	0x000000ff
        /*0784*/ 	.word	0x000000f0
        /*0788*/ 	.short	0x010a
        /*078a*/ 	.byte	0x1f
	.zero		1


	//   ....[103]....
        /*078c*/ 	.word	0x00005dc0
        /*0790*/ 	.word	0x000000ff
        /*0794*/ 	.word	0x000000f8
        /*0798*/ 	.short	0x010a
        /*079a*/ 	.byte	0x1f
	.zero		1


	//   ....[104]....
        /*079c*/ 	.word	0x00005de0
        /*07a0*/ 	.word	0x000000ff
        /*07a4*/ 	.word	0x00000100
        /*07a8*/ 	.short	0x010a
        /*07aa*/ 	.byte	0x1f
	.zero		1


	//   ....[105]....
        /*07ac*/ 	.word	0x00005e20
        /*07b0*/ 	.word	0x00000000
        /*07b4*/ 	.word	0x00000108
        /*07b8*/ 	.short	0x010a
        /*07ba*/ 	.byte	0xff
	.zero		1


	//   ....[106]....
        /*07bc*/ 	.word	0x000061b0
        /*07c0*/ 	.word	0x000000ff
        /*07c4*/ 	.word	0x00000120
        /*07c8*/ 	.short	0x010a
        /*07ca*/ 	.byte	0x2c
	.zero		1


	//   ....[107]....
        /*07cc*/ 	.word	0x00006280
        /*07d0*/ 	.word	0x000000ff
        /*07d4*/ 	.word	0x00000000
        /*07d8*/ 	.short	0x0101
        /*07da*/ 	.byte	0x04
	.zero		1


	//   ....[108]....
        /*07dc*/ 	.word	0x00006ea0
        /*07e0*/ 	.word	0x000000ff
        /*07e4*/ 	.word	0x000000d0
        /*07e8*/ 	.short	0x010a
        /*07ea*/ 	.byte	0x2c
	.zero		1


	//   ....[109]....
        /*07ec*/ 	.word	0x00006f90
        /*07f0*/ 	.word	0x0000003f
        /*07f4*/ 	.word	0x00000130
        /*07f8*/ 	.short	0x010a
        /*07fa*/ 	.byte	0xff
	.zero		1


	//   ....[110]....
        /*07fc*/ 	.word	0x00007100
        /*0800*/ 	.word	0x000000ff
        /*0804*/ 	.word	0x000000d0
        /*0808*/ 	.short	0x010a
        /*080a*/ 	.byte	0x2c
	.zero		1


	//   ....[111]....
        /*080c*/ 	.word	0x000071d0
        /*0810*/ 	.word	0x0000003f
        /*0814*/ 	.word	0x00000130
        /*0818*/ 	.short	0x010a
        /*081a*/ 	.byte	0xff
	.zero		1


	//   ....[112]....
        /*081c*/ 	.word	0x000079c0
        /*0820*/ 	.word	0x00000000
        /*0824*/ 	.word	0x00000000
        /*0828*/ 	.short	0x0101
        /*082a*/ 	.byte	0xff
	.zero		1


	//   ....[113]....
        /*082c*/ 	.word	0x000079d0
        /*0830*/ 	.word	0x00000004
        /*0834*/ 	.word	0x000000d0
        /*0838*/ 	.short	0x010a
        /*083a*/ 	.byte	0xff
	.zero		1


	//   ....[114]....
        /*083c*/ 	.word	0x00007a90
        /*0840*/ 	.word	0x00000004
        /*0844*/ 	.word	0x000000d0
        /*0848*/ 	.short	0x010a
        /*084a*/ 	.byte	0xff
	.zero		1


	//   ....[115]....
        /*084c*/ 	.word	0x00008290
        /*0850*/ 	.word	0x00000000
        /*0854*/ 	.word	0x00000000
        /*0858*/ 	.short	0x0101
        /*085a*/ 	.byte	0xff
	.zero		1


	//   ....[116]....
        /*085c*/ 	.word	0x000082b0
        /*0860*/ 	.word	0x00000002
        /*0864*/ 	.word	0x000000d0
        /*0868*/ 	.short	0x010a
        /*086a*/ 	.byte	0xff
	.zero		1


	//   ....[117]....
        /*086c*/ 	.word	0x00008360
        /*0870*/ 	.word	0x00000002
        /*0874*/ 	.word	0x000000d0
        /*0878*/ 	.short	0x010a
        /*087a*/ 	.byte	0xff
	.zero		1


	//   ....[118]....
        /*087c*/ 	.word	0x00008b50
        /*0880*/ 	.word	0x00000000
        /*0884*/ 	.word	0x00000000
        /*0888*/ 	.short	0x0101
        /*088a*/ 	.byte	0xff
	.zero		1


	//   ....[119]....
        /*088c*/ 	.word	0x00008b70
        /*0890*/ 	.word	0x00000003
        /*0894*/ 	.word	0x000000d0
        /*0898*/ 	.short	0x010a
        /*089a*/ 	.byte	0xff
	.zero		1


	//   ....[120]....
        /*089c*/ 	.word	0x00008c20
        /*08a0*/ 	.word	0x00000003
        /*08a4*/ 	.word	0x000000d0
        /*08a8*/ 	.short	0x010a
        /*08aa*/ 	.byte	0xff
	.zero		1


	//   ....[121]....
        /*08ac*/ 	.word	0x00008ed0
        /*08b0*/ 	.word	0x0000003f
        /*08b4*/ 	.word	0x00000000
        /*08b8*/ 	.short	0x0101
        /*08ba*/ 	.byte	0xff
	.zero		1


	//   ....[122]....
        /*08bc*/ 	.word	0x00009460
        /*08c0*/ 	.word	0x00000000
        /*08c4*/ 	.word	0x00000000
        /*08c8*/ 	.short	0x0101
        /*08ca*/ 	.byte	0xff
	.zero		1


	//   ....[123]....
        /*08cc*/ 	.word	0x000096e0
        /*08d0*/ 	.word	0x000000ff
        /*08d4*/ 	.word	0x00000000
        /*08d8*/ 	.short	0x0101
        /*08da*/ 	.byte	0x04
	.zero		1


	//   ....[124]....
        /*08dc*/ 	.word	0x00009710
        /*08e0*/ 	.word	0x00000000
        /*08e4*/ 	.word	0x00000068
        /*08e8*/ 	.short	0x010a
        /*08ea*/ 	.byte	0xff
	.zero		1


	//   ....[125]....
        /*08ec*/ 	.word	0x00009770
        /*08f0*/ 	.word	0x00000000
        /*08f4*/ 	.word	0x00000068
        /*08f8*/ 	.short	0x010a
        /*08fa*/ 	.byte	0xff
	.zero		1


	//   ....[126]....
        /*08fc*/ 	.word	0x000097d0
        /*0900*/ 	.word	0x00000000
        /*0904*/ 	.word	0x00000120
        /*0908*/ 	.short	0x010a
        /*090a*/ 	.byte	0xff
	.zero		1


	//   ....[127]....
        /*090c*/ 	.word	0x00009830
        /*0910*/ 	.word	0x00000000
        /*0914*/ 	.word	0x00000000
        /*0918*/ 	.short	0x010a
        /*091a*/ 	.byte	0xff
	.zero		1


	//   ....[128]....
        /*091c*/ 	.word	0x00009890
        /*0920*/ 	.word	0x00000000
        /*0924*/ 	.word	0x00000000
        /*0928*/ 	.short	0x010a
        /*092a*/ 	.byte	0xff
	.zero		1


	//   ....[129]....
        /*092c*/ 	.word	0x000098f0
        /*0930*/ 	.word	0x00000000
        /*0934*/ 	.word	0x00000000
        /*0938*/ 	.short	0x010a
        /*093a*/ 	.byte	0xff
	.zero		1


	//   ....[130]....
        /*093c*/ 	.word	0x00009950
        /*0940*/ 	.word	0x00000000
        /*0944*/ 	.word	0x00000000
        /*0948*/ 	.short	0x010a
        /*094a*/ 	.byte	0xff
	.zero		1


	//   ....[131]....
        /*094c*/ 	.word	0x000099b0
        /*0950*/ 	.word	0x00000000
        /*0954*/ 	.word	0x00000000
        /*0958*/ 	.short	0x010a
        /*095a*/ 	.byte	0xff
	.zero		1


	//   ....[132]....
        /*095c*/ 	.word	0x00009a10
        /*0960*/ 	.word	0x00000000
        /*0964*/ 	.word	0x00000000
        /*0968*/ 	.short	0x010a
        /*096a*/ 	.byte	0xff
	.zero		1


	//   ....[133]....
        /*096c*/ 	.word	0x00009a70
        /*0970*/ 	.word	0x00000000
        /*0974*/ 	.word	0x00000000
        /*0978*/ 	.short	0x010a
        /*097a*/ 	.byte	0xff
	.zero		1


	//   ....[134]....
        /*097c*/ 	.word	0x00009ad0
        /*0980*/ 	.word	0x00000000
        /*0984*/ 	.word	0x00000000
        /*0988*/ 	.short	0x010a
        /*098a*/ 	.byte	0xff
	.zero		1


	//   ....[135]....
        /*098c*/ 	.word	0x00009b30
        /*0990*/ 	.word	0x00000000
        /*0994*/ 	.word	0x00000000
        /*0998*/ 	.short	0x010a
        /*099a*/ 	.byte	0xff
	.zero		1


	//   ....[136]....
        /*099c*/ 	.word	0x00009b90
        /*09a0*/ 	.word	0x00000000
        /*09a4*/ 	.word	0x00000000
        /*09a8*/ 	.short	0x010a
        /*09aa*/ 	.byte	0xff
	.zero		1


	//   ....[137]....
        /*09ac*/ 	.word	0x00009bf0
        /*09b0*/ 	.word	0x00000000
        /*09b4*/ 	.word	0x00000000
        /*09b8*/ 	.short	0x010a
        /*09ba*/ 	.byte	0xff
	.zero		1


	//   ....[138]....
        /*09bc*/ 	.word	0x00009c50
        /*09c0*/ 	.word	0x00000000
        /*09c4*/ 	.word	0x00000000
        /*09c8*/ 	.short	0x010a
        /*09ca*/ 	.byte	0xff
	.zero		1


	//   ....[139]....
        /*09cc*/ 	.word	0x00009cb0
        /*09d0*/ 	.word	0x00000004
        /*09d4*/ 	.word	0x00000128
        /*09d8*/ 	.short	0x010a
        /*09da*/ 	.byte	0xff
	.zero		1


	//   ....[140]....
        /*09dc*/ 	.word	0x00009d10
        /*09e0*/ 	.word	0x00000004
        /*09e4*/ 	.word	0x00000120
        /*09e8*/ 	.short	0x010a
        /*09ea*/ 	.byte	0xff
	.zero		1


	//   ....[141]....
        /*09ec*/ 	.word	0x00009d70
        /*09f0*/ 	.word	0x00000005
        /*09f4*/ 	.word	0x00000008
        /*09f8*/ 	.short	0x010a
        /*09fa*/ 	.byte	0xff
	.zero		1


	//   ....[142]....
        /*09fc*/ 	.word	0x00009e50
        /*0a00*/ 	.word	0x00000003
        /*0a04*/ 	.word	0x00000008
        /*0a08*/ 	.short	0x010a
        /*0a0a*/ 	.byte	0xff
	.zero		1


	//   ....[143]....
        /*0a0c*/ 	.word	0x00009eb0
        /*0a10*/ 	.word	0x00000004
        /*0a14*/ 	.word	0x00000120
        /*0a18*/ 	.short	0x010a
        /*0a1a*/ 	.byte	0xff
	.zero		1


	//   ....[144]....
        /*0a1c*/ 	.word	0x00009f10
        /*0a20*/ 	.word	0x00000004
        /*0a24*/ 	.word	0x00000140
        /*0a28*/ 	.short	0x010a
        /*0a2a*/ 	.byte	0xff
	.zero		1


	//   ....[145]....
        /*0a2c*/ 	.word	0x00009f70
        /*0a30*/ 	.word	0x00000004
        /*0a34*/ 	.word	0x00000000
        /*0a38*/ 	.short	0x010a
        /*0a3a*/ 	.byte	0xff
	.zero		1


	//   ....[146]....
        /*0a3c*/ 	.word	0x00009fd0
        /*0a40*/ 	.word	0x00000000
        /*0a44*/ 	.word	0x00000000
        /*0a48*/ 	.short	0x010a
        /*0a4a*/ 	.byte	0xff
	.zero		1


	//   ....[147]....
        /*0a4c*/ 	.word	0x0000a030
        /*0a50*/ 	.word	0x00000000
        /*0a54*/ 	.word	0x00000150
        /*0a58*/ 	.short	0x010a
        /*0a5a*/ 	.byte	0xff
	.zero		1


	//   ....[148]....
        /*0a5c*/ 	.word	0x0000a090
        /*0a60*/ 	.word	0x00000002
        /*0a64*/ 	.word	0x00000120
        /*0a68*/ 	.short	0x010a
        /*0a6a*/ 	.byte	0xff
	.zero		1


	//   ....[149]....
        /*0a6c*/ 	.word	0x0000a0f0
        /*0a70*/ 	.word	0x00000002
        /*0a74*/ 	.word	0x00000118
        /*0a78*/ 	.short	0x010a
        /*0a7a*/ 	.byte	0xff
	.zero		1


	//   ....[150]....
        /*0a7c*/ 	.word	0x0000a150
        /*0a80*/ 	.word	0x00000002
        /*0a84*/ 	.word	0x000000f0
        /*0a88*/ 	.short	0x010a
        /*0a8a*/ 	.byte	0xff
	.zero		1


	//   ....[151]....
        /*0a8c*/ 	.word	0x0000a1b0
        /*0a90*/ 	.word	0x00000002
        /*0a94*/ 	.word	0x000000f8
        /*0a98*/ 	.short	0x010a
        /*0a9a*/ 	.byte	0xff
	.zero		1


	//   ....[152]....
        /*0a9c*/ 	.word	0x0000a210
        /*0aa0*/ 	.word	0x00000002
        /*0aa4*/ 	.word	0x00000100
        /*0aa8*/ 	.short	0x010a
        /*0aaa*/ 	.byte	0xff
	.zero		1


	//   ....[153]....
        /*0aac*/ 	.word	0x0000a270
        /*0ab0*/ 	.word	0x00000002
        /*0ab4*/ 	.word	0x00000108
        /*0ab8*/ 	.short	0x010a
        /*0aba*/ 	.byte	0xff
	.zero		1


	//   ....[154]....
        /*0abc*/ 	.word	0x0000a2d0
        /*0ac0*/ 	.word	0x00000000
        /*0ac4*/ 	.word	0x000000f0
        /*0ac8*/ 	.short	0x010a
        /*0aca*/ 	.byte	0xff
	.zero		1


	//   ....[155]....
        /*0acc*/ 	.word	0x0000a330
        /*0ad0*/ 	.word	0x00000000
        /*0ad4*/ 	.word	0x000000f8
        /*0ad8*/ 	.short	0x010a
        /*0ada*/ 	.byte	0xff
	.zero		1


	//   ....[156]....
        /*0adc*/ 	.word	0x0000a390
        /*0ae0*/ 	.word	0x00000000
        /*0ae4*/ 	.word	0x00000100
        /*0ae8*/ 	.short	0x010a
        /*0aea*/ 	.byte	0xff
	.zero		1


	//   ....[157]....
        /*0aec*/ 	.word	0x0000a3f0
        /*0af0*/ 	.word	0x00000000
        /*0af4*/ 	.word	0x00000120
        /*0af8*/ 	.short	0x010a
        /*0afa*/ 	.byte	0xff
	.zero		1


	//   ....[158]....
        /*0afc*/ 	.word	0x0000a450
        /*0b00*/ 	.word	0x00000002
        /*0b04*/ 	.word	0x000000d0
        /*0b08*/ 	.short	0x010a
        /*0b0a*/ 	.byte	0xff
	.zero		1


	//   ....[159]....
        /*0b0c*/ 	.word	0x0000a4a0
        /*0b10*/ 	.word	0x0000003f
        /*0b14*/ 	.word	0x00000130
        /*0b18*/ 	.short	0x010a
        /*0b1a*/ 	.byte	0xff
	.zero		1


	//   ....[160]....
        /*0b1c*/ 	.word	0x0000a4f0
        /*0b20*/ 	.word	0x00000004
        /*0b24*/ 	.word	0x000000d0
        /*0b28*/ 	.short	0x010a
        /*0b2a*/ 	.byte	0xff
	.zero		1


	//   ....[161]....
        /*0b2c*/ 	.word	0x0000a540
        /*0b30*/ 	.word	0x00000002
        /*0b34*/ 	.word	0x000000d0
        /*0b38*/ 	.short	0x010a
        /*0b3a*/ 	.byte	0xff
	.zero		1


	//   ....[162]....
        /*0b3c*/ 	.word	0x0000a590
        /*0b40*/ 	.word	0x00000003
        /*0b44*/ 	.word	0x000000d0
        /*0b48*/ 	.short	0x010a
        /*0b4a*/ 	.byte	0xff
	.zero		1


	//----- nvinfo : EIATTR_NUM_MBARRIERS
	.align		4
.L_47:
        /*0b4c*/ 	.byte	0x03, 0x38
        /*0b4e*/ 	.short	0x002b


	//----- nvinfo : EIATTR_EXIT_INSTR_OFFSETS
	.align		4
        /*0b50*/ 	.byte	0x04, 0x1c
        /*0b52*/ 	.short	(.L_49 - .L_48)


	//   ....[0]....
.L_48:
        /*0b54*/ 	.word	0x000033d0


	//   ....[1]....
        /*0b58*/ 	.word	0x00003680


	//   ....[2]....
        /*0b5c*/ 	.word	0x000036e0


	//   ....[3]....
        /*0b60*/ 	.word	0x00004990


	//   ....[4]....
        /*0b64*/ 	.word	0x00005e50


	//   ....[5]....
        /*0b68*/ 	.word	0x00005e90


	//   ....[6]....
        /*0b6c*/ 	.word	0x000095c0


	//   ....[7]....
        /*0b70*/ 	.word	0x00009640


	//   ....[8]....
        /*0b74*/ 	.word	0x00009670


	//   ....[9]....
        /*0b78*/ 	.word	0x000096f0


	//----- nvinfo : EIATTR_MAX_THREADS
	.align		4
.L_49:
        /*0b7c*/ 	.byte	0x04, 0x05
        /*0b7e*/ 	.short	(.L_51 - .L_50)
.L_50:
        /*0b80*/ 	.word	0x00000100
        /*0b84*/ 	.word	0x00000001
        /*0b88*/ 	.word	0x00000001


	//----- nvinfo : EIATTR_CRS_STACK_SIZE
	.align		4
.L_51:
        /*0b8c*/ 	.byte	0x04, 0x1e
        /*0b8e*/ 	.short	(.L_53 - .L_52)
.L_52:
        /*0b90*/ 	.word	0x00000000


	//----- nvinfo : EIATTR_CBANK_PARAM_SIZE
	.align		4
.L_53:
        /*0b94*/ 	.byte	0x03, 0x19
        /*0b96*/ 	.short	0x0800


	//----- nvinfo : EIATTR_PARAM_CBANK
	.align		4
        /*0b98*/ 	.byte	0x04, 0x0a
        /*0b9a*/ 	.short	(.L_55 - .L_54)
	.align		4
.L_54:
        /*0b9c*/ 	.word	index@(.nv.constant0._ZN7cutlass13device_kernelINS_4conv6kernel13ConvUniversalINS1_16ConvProblemShapeILNS1_8OperatorE0ELi2EEENS1_10collective14CollectiveConvINS1_47MainloopSm100TmaUmmaWarpSpecializedImplicitGemmILS5_0ELi13ELi2ELi1ELi2EN4cute5tupleIJNSA_1CILi2EEENSC_ILi1EEESE_EEEEENSB_IJNSC_ILi128EEESH_NSB_IJNSC_ILi64EEEEEEEEENS_6half_tESL_NSA_8TiledMMAINSA_8MMA_AtomIJNSA_26SM100_MMA_F16BF16_2x1SM_SSISL_SL_fLi128ELi128ELNSA_4UMMA5MajorE0ELSQ_0ELNSP_7ScaleInE0ELSR_0EEEEEENSA_6LayoutINSB_IJSE_SE_SE_EEENSB_IJNSC_ILi0EEESW_SW_EEEEENSB_IJNSA_10UnderscoreESZ_SZ_EEEEENS7_6detail27Sm100ImplicitGemmTileTraitsINSA_25SM100_TMA_2SM_LOAD_IM2COLENSA_14ComposedLayoutINSA_7SwizzleILi3ELi4ELi3EEENSA_18smem_ptr_flag_bitsILi16EEENSU_INSB_IJNSC_ILi8EEESI_EEENSB_IJSI_SE_EEEEEEEvEENS13_INSA_18SM100_TMA_2SM_LOADES1E_vEEEENS_8epilogue10collective18CollectiveEpilogueINS1J_23Sm100TmaWarpSpecializedILi4ELi2ELi16ELb1ELb0EEEJNSB_IJSI_SH_SJ_EEENSB_IJNSU_ISI_SE_EENSU_INSB_IJNSC_ILi16EEESD_EEENSB_IJSE_SI_EEEEEEEESL_NSB_IJNSB_IJlllEEESE_SW_EEESL_S1W_NS1J_6fusion15FusionCallbacksIS1N_NS1X_17LinearCombinationISL_fSL_fLNS_15FloatRoundStyleE2EEES1O_S1U_JEEENSA_5SM1004TMEM4LOAD26SM100_TMEM_LOAD_32dp32b16xENSA_20SM90_TMA_LOAD_IM2COLENS15_INS16_ILi1ELi4ELi3EEES19_NSU_INSB_IJS1A_S1Q_EEENSB_IJS1Q_SE_EEEEEEENSA_39AutoVectorizingCopyWithAssumedAlignmentILi128EEENSA_21SM90_TMA_STORE_IM2COLES2C_S2E_S2E_EEEvvEEEEvNT_6ParamsE)
        /*0ba0*/ 	.short	0x0380
        /*0ba2*/ 	.short	0x0800


	//----- nvinfo : EIATTR_SW_WAR
	.align		4
.L_55:
        /*0ba4*/ 	.byte	0x04, 0x36
        /*0ba6*/ 	.short	(.L_57 - .L_56)
.L_56:
        /*0ba8*/ 	.word	0x00000008
.L_57:


//--------------------- .nv.callgraph             --------------------------
	.section	.nv.callgraph,"",@"SHT_CUDA_CALLGRAPH"
	.align	4
	.sectionentsize	8
	.align		4
        /*0000*/ 	.word	0x00000000
	.align		4
        /*0004*/ 	.word	0xffffffff
	.align		4
        /*0008*/ 	.word	index@(_ZN7cutlass13device_kernelINS_4conv6kernel13ConvUniversalINS1_16ConvProblemShapeILNS1_8OperatorE0ELi2EEENS1_10collective14CollectiveConvINS1_47MainloopSm100TmaUmmaWarpSpecializedImplicitGemmILS5_0ELi13ELi2ELi1ELi2EN4cute5tupleIJNSA_1CILi2EEENSC_ILi1EEESE_EEEEENSB_IJNSC_ILi128EEESH_NSB_IJNSC_ILi64EEEEEEEEENS_6half_tESL_NSA_8TiledMMAINSA_8MMA_AtomIJNSA_26SM100_MMA_F16BF16_2x1SM_SSISL_SL_fLi128ELi128ELNSA_4UMMA5MajorE0ELSQ_0ELNSP_7ScaleInE0ELSR_0EEEEEENSA_6LayoutINSB_IJSE_SE_SE_EEENSB_IJNSC_ILi0EEESW_SW_EEEEENSB_IJNSA_10UnderscoreESZ_SZ_EEEEENS7_6detail27Sm100ImplicitGemmTileTraitsINSA_25SM100_TMA_2SM_LOAD_IM2COLENSA_14ComposedLayoutINSA_7SwizzleILi3ELi4ELi3EEENSA_18smem_ptr_flag_bitsILi16EEENSU_INSB_IJNSC_ILi8EEESI_EEENSB_IJSI_SE_EEEEEEEvEENS13_INSA_18SM100_TMA_2SM_LOADES1E_vEEEENS_8epilogue10collective18CollectiveEpilogueINS1J_23Sm100TmaWarpSpecializedILi4ELi2ELi16ELb1ELb0EEEJNSB_IJSI_SH_SJ_EEENSB_IJNSU_ISI_SE_EENSU_INSB_IJNSC_ILi16EEESD_EEENSB_IJSE_SI_EEEEEEEESL_NSB_IJNSB_IJlllEEESE_SW_EEESL_S1W_NS1J_6fusion15FusionCallbacksIS1N_NS1X_17LinearCombinationISL_fSL_fLNS_15FloatRoundStyleE2EEES1O_S1U_JEEENSA_5SM1004TMEM4LOAD26SM100_TMEM_LOAD_32dp32b16xENSA_20SM90_TMA_LOAD_IM2COLENS15_INS16_ILi1ELi4ELi3EEES19_NSU_INSB_IJS1A_S1Q_EEENSB_IJS1Q_SE_EEEEEEENSA_39AutoVectorizingCopyWithAssumedAlignmentILi128EEENSA_21SM90_TMA_STORE_IM2COLES2C_S2E_S2E_EEEvvEEEEvNT_6ParamsE)
	.align		4
        /*000c*/ 	.word	index@(__assertfail)
	.align		4
        /*0010*/ 	.word	0x00000000
	.align		4
        /*0014*/ 	.word	0xfffffffe
	.align		4
        /*0018*/ 	.word	0x00000000
	.align		4
        /*001c*/ 	.word	0xfffffffd
	.align		4
        /*0020*/ 	.word	0x00000000
	.align		4
        /*0024*/ 	.word	0xfffffffc


//--------------------- .nv.constant4             --------------------------
	.section	.nv.constant4,"a",@progbits
	.align	8
	.align		8
.nv.constant4:
        /*0000*/ 	.dword	__assertfail
	.align		8
        /*0008*/ 	.dword	__unnamed_1
	.align		8
        /*0010*/ 	.dword	__unnamed_2
	.align		8
        /*0018*/ 	.dword	_ZN39_INTERNAL_21245879_4_k_cu_80742748_41934cuda3std3__45__cpo5beginE
	.align		8
        /*0020*/ 	.dword	_ZN39_INTERNAL_21245879_4_k_cu_80742748_41934cuda3std3__45__cpo3endE
	.align		8
        /*0028*/ 	.dword	_ZN39_INTERNAL_21245879_4_k_cu_80742748_41934cuda3std3__45__cpo6cbeginE
	.align		8
        /*0030*/ 	.dword	_ZN39_INTERNAL_21245879_4_k_cu_80742748_41934cuda3std3__45__cpo4cendE
	.align		8
        /*0038*/ 	.dword	_ZN39_INTERNAL_21245879_4_k_cu_80742748_41934cuda3std3__441_GLOBAL__N__21245879_4_k_cu_80742748_41936ignoreE
	.align		8
        /*0040*/ 	.dword	_ZN39_INTERNAL_21245879_4_k_cu_80742748_41934cuda3std3__419piecewise_constructE
	.align		8
        /*0048*/ 	.dword	_ZN39_INTERNAL_21245879_4_k_cu_80742748_41934cuda3std3__48in_placeE
	.align		8
        /*0050*/ 	.dword	_ZN39_INTERNAL_21245879_4_k_cu_80742748_41934cuda3std6ranges3__45__cpo4swapE
	.align		8
        /*0058*/ 	.dword	_ZN39_INTERNAL_21245879_4_k_cu_80742748_41934cuda3std6ranges3__45__cpo9iter_moveE
	.align		8
        /*0060*/ 	.dword	_ZN39_INTERNAL_21245879_4_k_cu_80742748_41934cute7productE
	.align		8
        /*0068*/ 	.dword	_ZN39_INTERNAL_21245879_4_k_cu_80742748_41934cute1_E
	.align		8
        /*0070*/ 	.dword	$str$27
	.align		8
        /*0078*/ 	.dword	$str$28
	.align		8
        /*0080*/ 	.dword	$str$29
	.align		8
        /*0088*/ 	.dword	$str$30


//--------------------- .text._ZN7cutlass13device_kernelINS_4conv6kernel13ConvUniversalINS1_16ConvProblemShapeILNS1_8OperatorE0ELi2EEENS1_10collective14CollectiveConvINS1_47MainloopSm100TmaUmmaWarpSpecializedImplicitGemmILS5_0ELi13ELi2ELi1ELi2EN4cute5tupleIJNSA_1CILi2EEENSC_ILi1EEESE_EEEEENSB_IJNSC_ILi128EEESH_NSB_IJNSC_ILi64EEEEEEEEENS_6half_tESL_NSA_8TiledMMAINSA_8MMA_AtomIJNSA_26SM100_MMA_F16BF16_2x1SM_SSISL_SL_fLi128ELi128ELNSA_4UMMA5MajorE0ELSQ_0ELNSP_7ScaleInE0ELSR_0EEEEEENSA_6LayoutINSB_IJSE_SE_SE_EEENSB_IJNSC_ILi0EEESW_SW_EEEEENSB_IJNSA_10UnderscoreESZ_SZ_EEEEENS7_6detail27Sm100ImplicitGemmTileTraitsINSA_25SM100_TMA_2SM_LOAD_IM2COLENSA_14ComposedLayoutINSA_7SwizzleILi3ELi4ELi3EEENSA_18smem_ptr_flag_bitsILi16EEENSU_INSB_IJNSC_ILi8EEESI_EEENSB_IJSI_SE_EEEEEEEvEENS13_INSA_18SM100_TMA_2SM_LOADES1E_vEEEENS_8epilogue10collective18CollectiveEpilogueINS1J_23Sm100TmaWarpSpecializedILi4ELi2ELi16ELb1ELb0EEEJNSB_IJSI_SH_SJ_EEENSB_IJNSU_ISI_SE_EENSU_INSB_IJNSC_ILi16EEESD_EEENSB_IJSE_SI_EEEEEEEESL_NSB_IJNSB_IJlllEEESE_SW_EEESL_S1W_NS1J_6fusion15FusionCallbacksIS1N_NS1X_17LinearCombinationISL_fSL_fLNS_15FloatRoundStyleE2EEES1O_S1U_JEEENSA_5SM1004TMEM4LOAD26SM100_TMEM_LOAD_32dp32b16xENSA_20SM90_TMA_LOAD_IM2COLENS15_INS16_ILi1ELi4ELi3EEES19_NSU_INSB_IJS1A_S1Q_EEENSB_IJS1Q_SE_EEEEEEENSA_39AutoVectorizingCopyWithAssumedAlignmentILi128EEENSA_21SM90_TMA_STORE_IM2COLES2C_S2E_S2E_EEEvvEEEEvNT_6ParamsE --------------------------
	.section	.text._ZN7cutlass13device_kernelINS_4conv6kernel13ConvUniversalINS1_16ConvProblemShapeILNS1_8OperatorE0ELi2EEENS1_10collective14CollectiveConvINS1_47MainloopSm100TmaUmmaWarpSpecializedImplicitGemmILS5_0ELi13ELi2ELi1ELi2EN4cute5tupleIJNSA_1CILi2EEENSC_ILi1EEESE_EEEEENSB_IJNSC_ILi128EEESH_NSB_IJNSC_ILi64EEEEEEEEENS_6half_tESL_NSA_8TiledMMAINSA_8MMA_AtomIJNSA_26SM100_MMA_F16BF16_2x1SM_SSISL_SL_fLi128ELi128ELNSA_4UMMA5MajorE0ELSQ_0ELNSP_7ScaleInE0ELSR_0EEEEEENSA_6LayoutINSB_IJSE_SE_SE_EEENSB_IJNSC_ILi0EEESW_SW_EEEEENSB_IJNSA_10UnderscoreESZ_SZ_EEEEENS7_6detail27Sm100ImplicitGemmTileTraitsINSA_25SM100_TMA_2SM_LOAD_IM2COLENSA_14ComposedLayoutINSA_7SwizzleILi3ELi4ELi3EEENSA_18smem_ptr_flag_bitsILi16EEENSU_INSB_IJNSC_ILi8EEESI_EEENSB_IJSI_SE_EEEEEEEvEENS13_INSA_18SM100_TMA_2SM_LOADES1E_vEEEENS_8epilogue10collective18CollectiveEpilogueINS1J_23Sm100TmaWarpSpecializedILi4ELi2ELi16ELb1ELb0EEEJNSB_IJSI_SH_SJ_EEENSB_IJNSU_ISI_SE_EENSU_INSB_IJNSC_ILi16EEESD_EEENSB_IJSE_SI_EEEEEEEESL_NSB_IJNSB_IJlllEEESE_SW_EEESL_S1W_NS1J_6fusion15FusionCallbacksIS1N_NS1X_17LinearCombinationISL_fSL_fLNS_15FloatRoundStyleE2EEES1O_S1U_JEEENSA_5SM1004TMEM4LOAD26SM100_TMEM_LOAD_32dp32b16xENSA_20SM90_TMA_LOAD_IM2COLENS15_INS16_ILi1ELi4ELi3EEES19_NSU_INSB_IJS1A_S1Q_EEENSB_IJS1Q_SE_EEEEEEENSA_39AutoVectorizingCopyWithAssumedAlignmentILi128EEENSA_21SM90_TMA_STORE_IM2COLES2C_S2E_S2E_EEEvvEEEEvNT_6ParamsE,"ax",@progbits
	.align	128
.text._ZN7cutlass13device_kernelINS_4conv6kernel13ConvUniversalINS1_16ConvProblemShapeILNS1_8OperatorE0ELi2EEENS1_10collective14CollectiveConvINS1_47MainloopSm100TmaUmmaWarpSpecializedImplicitGemmILS5_0ELi13ELi2ELi1ELi2EN4cute5tupleIJNSA_1CILi2EEENSC_ILi1EEESE_EEEEENSB_IJNSC_ILi128EEESH_NSB_IJNSC_ILi64EEEEEEEEENS_6half_tESL_NSA_8TiledMMAINSA_8MMA_AtomIJNSA_26SM100_MMA_F16BF16_2x1SM_SSISL_SL_fLi128ELi128ELNSA_4UMMA5MajorE0ELSQ_0ELNSP_7ScaleInE0ELSR_0EEEEEENSA_6LayoutINSB_IJSE_SE_SE_EEENSB_IJNSC_ILi0EEESW_SW_EEEEENSB_IJNSA_10UnderscoreESZ_SZ_EEEEENS7_6detail27Sm100ImplicitGemmTileTraitsINSA_25SM100_TMA_2SM_LOAD_IM2COLENSA_14ComposedLayoutINSA_7SwizzleILi3ELi4ELi3EEENSA_18smem_ptr_flag_bitsILi16EEENSU_INSB_IJNSC_ILi8EEESI_EEENSB_IJSI_SE_EEEEEEEvEENS13_INSA_18SM100_TMA_2SM_LOADES1E_vEEEENS_8epilogue10collective18CollectiveEpilogueINS1J_23Sm100TmaWarpSpecializedILi4ELi2ELi16ELb1ELb0EEEJNSB_IJSI_SH_SJ_EEENSB_IJNSU_ISI_SE_EENSU_INSB_IJNSC_ILi16EEESD_EEENSB_IJSE_SI_EEEEEEEESL_NSB_IJNSB_IJlllEEESE_SW_EEESL_S1W_NS1J_6fusion15FusionCallbacksIS1N_NS1X_17LinearCombinationISL_fSL_fLNS_15FloatRoundStyleE2EEES1O_S1U_JEEENSA_5SM1004TMEM4LOAD26SM100_TMEM_LOAD_32dp32b16xENSA_20SM90_TMA_LOAD_IM2COLENS15_INS16_ILi1ELi4ELi3EEES19_NSU_INSB_IJS1A_S1Q_EEENSB_IJS1Q_SE_EEEEEEENSA_39AutoVectorizingCopyWithAssumedAlignmentILi128EEENSA_21SM90_TMA_STORE_IM2COLES2C_S2E_S2E_EEEvvEEEEvNT_6ParamsE:
        .type           _ZN7cutlass13device_kernelINS_4conv6kernel13ConvUniversalINS1_16ConvProblemShapeILNS1_8OperatorE0ELi2EEENS1_10collective14CollectiveConvINS1_47MainloopSm100TmaUmmaWarpSpecializedImplicitGemmILS5_0ELi13ELi2ELi1ELi2EN4cute5tupleIJNSA_1CILi2EEENSC_ILi1EEESE_EEEEENSB_IJNSC_ILi128EEESH_NSB_IJNSC_ILi64EEEEEEEEENS_6half_tESL_NSA_8TiledMMAINSA_8MMA_AtomIJNSA_26SM100_MMA_F16BF16_2x1SM_SSISL_SL_fLi128ELi128ELNSA_4UMMA5MajorE0ELSQ_0ELNSP_7ScaleInE0ELSR_0EEEEEENSA_6LayoutINSB_IJSE_SE_SE_EEENSB_IJNSC_ILi0EEESW_SW_EEEEENSB_IJNSA_10UnderscoreESZ_SZ_EEEEENS7_6detail27Sm100ImplicitGemmTileTraitsINSA_25SM100_TMA_2SM_LOAD_IM2COLENSA_14ComposedLayoutINSA_7SwizzleILi3ELi4ELi3EEENSA_18smem_ptr_flag_bitsILi16EEENSU_INSB_IJNSC_ILi8EEESI_EEENSB_IJSI_SE_EEEEEEEvEENS13_INSA_18SM100_TMA_2SM_LOADES1E_vEEEENS_8epilogue10collective18CollectiveEpilogueINS1J_23Sm100TmaWarpSpecializedILi4ELi2ELi16ELb1ELb0EEEJNSB_IJSI_SH_SJ_EEENSB_IJNSU_ISI_SE_EENSU_INSB_IJNSC_ILi16EEESD_EEENSB_IJSE_SI_EEEEEEEESL_NSB_IJNSB_IJlllEEESE_SW_EEESL_S1W_NS1J_6fusion15FusionCallbacksIS1N_NS1X_17LinearCombinationISL_fSL_fLNS_15FloatRoundStyleE2EEES1O_S1U_JEEENSA_5SM1004TMEM4LOAD26SM100_TMEM_LOAD_32dp32b16xENSA_20SM90_TMA_LOAD_IM2COLENS15_INS16_ILi1ELi4ELi3EEES19_NSU_INSB_IJS1A_S1Q_EEENSB_IJS1Q_SE_EEEEEEENSA_39AutoVectorizingCopyWithAssumedAlignmentILi128EEENSA_21SM90_TMA_STORE_IM2COLES2C_S2E_S2E_EEEvvEEEEvNT_6ParamsE,@function
        .size           _ZN7cutlass13device_kernelINS_4conv6kernel13ConvUniversalINS1_16ConvProblemShapeILNS1_8OperatorE0ELi2EEENS1_10collective14CollectiveConvINS1_47MainloopSm100TmaUmmaWarpSpecializedImplicitGemmILS5_0ELi13ELi2ELi1ELi2EN4cute5tupleIJNSA_1CILi2EEENSC_ILi1EEESE_EEEEENSB_IJNSC_ILi128EEESH_NSB_IJNSC_ILi64EEEEEEEEENS_6half_tESL_NSA_8TiledMMAINSA_8MMA_AtomIJNSA_26SM100_MMA_F16BF16_2x1SM_SSISL_SL_fLi128ELi128ELNSA_4UMMA5MajorE0ELSQ_0ELNSP_7ScaleInE0ELSR_0EEEEEENSA_6LayoutINSB_IJSE_SE_SE_EEENSB_IJNSC_ILi0EEESW_SW_EEEEENSB_IJNSA_10UnderscoreESZ_SZ_EEEEENS7_6detail27Sm100ImplicitGemmTileTraitsINSA_25SM100_TMA_2SM_LOAD_IM2COLENSA_14ComposedLayoutINSA_7SwizzleILi3ELi4ELi3EEENSA_18smem_ptr_flag_bitsILi16EEENSU_INSB_IJNSC_ILi8EEESI_EEENSB_IJSI_SE_EEEEEEEvEENS13_INSA_18SM100_TMA_2SM_LOADES1E_vEEEENS_8epilogue10collective18CollectiveEpilogueINS1J_23Sm100TmaWarpSpecializedILi4ELi2ELi16ELb1ELb0EEEJNSB_IJSI_SH_SJ_EEENSB_IJNSU_ISI_SE_EENSU_INSB_IJNSC_ILi16EEESD_EEENSB_IJSE_SI_EEEEEEEESL_NSB_IJNSB_IJlllEEESE_SW_EEESL_S1W_NS1J_6fusion15FusionCallbacksIS1N_NS1X_17LinearCombinationISL_fSL_fLNS_15FloatRoundStyleE2EEES1O_S1U_JEEENSA_5SM1004TMEM4LOAD26SM100_TMEM_LOAD_32dp32b16xENSA_20SM90_TMA_LOAD_IM2COLENS15_INS16_ILi1ELi4ELi3EEES19_NSU_INSB_IJS1A_S1Q_EEENSB_IJS1Q_SE_EEEEEEENSA_39AutoVectorizingCopyWithAssumedAlignmentILi128EEENSA_21SM90_TMA_STORE_IM2COLES2C_S2E_S2E_EEEvvEEEEvNT_6ParamsE,(.L_x_215 - _ZN7cutlass13device_kernelINS_4conv6kernel13ConvUniversalINS1_16ConvProblemShapeILNS1_8OperatorE0ELi2EEENS1_10collective14CollectiveConvINS1_47MainloopSm100TmaUmmaWarpSpecializedImplicitGemmILS5_0ELi13ELi2ELi1ELi2EN4cute5tupleIJNSA_1CILi2EEENSC_ILi1EEESE_EEEEENSB_IJNSC_ILi128EEESH_NSB_IJNSC_ILi64EEEEEEEEENS_6half_tESL_NSA_8TiledMMAINSA_8MMA_AtomIJNSA_26SM100_MMA_F16BF16_2x1SM_SSISL_SL_fLi128ELi128ELNSA_4UMMA5MajorE0ELSQ_0ELNSP_7ScaleInE0ELSR_0EEEEEENSA_6LayoutINSB_IJSE_SE_SE_EEENSB_IJNSC_ILi0EEESW_SW_EEEEENSB_IJNSA_10UnderscoreESZ_SZ_EEEEENS7_6detail27Sm100ImplicitGemmTileTraitsINSA_25SM100_TMA_2SM_LOAD_IM2COLENSA_14ComposedLayoutINSA_7SwizzleILi3ELi4ELi3EEENSA_18smem_ptr_flag_bitsILi16EEENSU_INSB_IJNSC_ILi8EEESI_EEENSB_IJSI_SE_EEEEEEEvEENS13_INSA_18SM100_TMA_2SM_LOADES1E_vEEEENS_8epilogue10collective18CollectiveEpilogueINS1J_23Sm100TmaWarpSpecializedILi4ELi2ELi16ELb1ELb0EEEJNSB_IJSI_SH_SJ_EEENSB_IJNSU_ISI_SE_EENSU_INSB_IJNSC_ILi16EEESD_EEENSB_IJSE_SI_EEEEEEEESL_NSB_IJNSB_IJlllEEESE_SW_EEESL_S1W_NS1J_6fusion15FusionCallbacksIS1N_NS1X_17LinearCombinationISL_fSL_fLNS_15FloatRoundStyleE2EEES1O_S1U_JEEENSA_5SM1004TMEM4LOAD26SM100_TMEM_LOAD_32dp32b16xENSA_20SM90_TMA_LOAD_IM2COLENS15_INS16_ILi1ELi4ELi3EEES19_NSU_INSB_IJS1A_S1Q_EEENSB_IJS1Q_SE_EEEEEEENSA_39AutoVectorizingCopyWithAssumedAlignmentILi128EEENSA_21SM90_TMA_STORE_IM2COLES2C_S2E_S2E_EEEvvEEEEvNT_6ParamsE)
        .other          _ZN7cutlass13device_kernelINS_4conv6kernel13ConvUniversalINS1_16ConvProblemShapeILNS1_8OperatorE0ELi2EEENS1_10collective14CollectiveConvINS1_47MainloopSm100TmaUmmaWarpSpecializedImplicitGemmILS5_0ELi13ELi2ELi1ELi2EN4cute5tupleIJNSA_1CILi2EEENSC_ILi1EEESE_EEEEENSB_IJNSC_ILi128EEESH_NSB_IJNSC_ILi64EEEEEEEEENS_6half_tESL_NSA_8TiledMMAINSA_8MMA_AtomIJNSA_26SM100_MMA_F16BF16_2x1SM_SSISL_SL_fLi128ELi128ELNSA_4UMMA5MajorE0ELSQ_0ELNSP_7ScaleInE0ELSR_0EEEEEENSA_6LayoutINSB_IJSE_SE_SE_EEENSB_IJNSC_ILi0EEESW_SW_EEEEENSB_IJNSA_10UnderscoreESZ_SZ_EEEEENS7_6detail27Sm100ImplicitGemmTileTraitsINSA_25SM100_TMA_2SM_LOAD_IM2COLENSA_14ComposedLayoutINSA_7SwizzleILi3ELi4ELi3EEENSA_18smem_ptr_flag_bitsILi16EEENSU_INSB_IJNSC_ILi8EEESI_EEENSB_IJSI_SE_EEEEEEEvEENS13_INSA_18SM100_TMA_2SM_LOADES1E_vEEEENS_8epilogue10collective18CollectiveEpilogueINS1J_23Sm100TmaWarpSpecializedILi4ELi2ELi16ELb1ELb0EEEJNSB_IJSI_SH_SJ_EEENSB_IJNSU_ISI_SE_EENSU_INSB_IJNSC_ILi16EEESD_EEENSB_IJSE_SI_EEEEEEEESL_NSB_IJNSB_IJlllEEESE_SW_EEESL_S1W_NS1J_6fusion15FusionCallbacksIS1N_NS1X_17LinearCombinationISL_fSL_fLNS_15FloatRoundStyleE2EEES1O_S1U_JEEENSA_5SM1004TMEM4LOAD26SM100_TMEM_LOAD_32dp32b16xENSA_20SM90_TMA_LOAD_IM2COLENS15_INS16_ILi1ELi4ELi3EEES19_NSU_INSB_IJS1A_S1Q_EEENSB_IJS1Q_SE_EEEEEEENSA_39AutoVectorizingCopyWithAssumedAlignmentILi128EEENSA_21SM90_TMA_STORE_IM2COLES2C_S2E_S2E_EEEvvEEEEvNT_6ParamsE,@"STO_CUDA_ENTRY STV_DEFAULT"
_ZN7cutlass13device_kernelINS_4conv6kernel13ConvUniversalINS1_16ConvProblemShapeILNS1_8OperatorE0ELi2EEENS1_10collective14CollectiveConvINS1_47MainloopSm100TmaUmmaWarpSpecializedImplicitGemmILS5_0ELi13ELi2ELi1ELi2EN4cute5tupleIJNSA_1CILi2EEENSC_ILi1EEESE_EEEEENSB_IJNSC_ILi128EEESH_NSB_IJNSC_ILi64EEEEEEEEENS_6half_tESL_NSA_8TiledMMAINSA_8MMA_AtomIJNSA_26SM100_MMA_F16BF16_2x1SM_SSISL_SL_fLi128ELi128ELNSA_4UMMA5MajorE0ELSQ_0ELNSP_7ScaleInE0ELSR_0EEEEEENSA_6LayoutINSB_IJSE_SE_SE_EEENSB_IJNSC_ILi0EEESW_SW_EEEEENSB_IJNSA_10UnderscoreESZ_SZ_EEEEENS7_6detail27Sm100ImplicitGemmTileTraitsINSA_25SM100_TMA_2SM_LOAD_IM2COLENSA_14ComposedLayoutINSA_7SwizzleILi3ELi4ELi3EEENSA_18smem_ptr_flag_bitsILi16EEENSU_INSB_IJNSC_ILi8EEESI_EEENSB_IJSI_SE_EEEEEEEvEENS13_INSA_18SM100_TMA_2SM_LOADES1E_vEEEENS_8epilogue10collective18CollectiveEpilogueINS1J_23Sm100TmaWarpSpecializedILi4ELi2ELi16ELb1ELb0EEEJNSB_IJSI_SH_SJ_EEENSB_IJNSU_ISI_SE_EENSU_INSB_IJNSC_ILi16EEESD_EEENSB_IJSE_SI_EEEEEEEESL_NSB_IJNSB_IJlllEEESE_SW_EEESL_S1W_NS1J_6fusion15FusionCallbacksIS1N_NS1X_17LinearCombinationISL_fSL_fLNS_15FloatRoundStyleE2EEES1O_S1U_JEEENSA_5SM1004TMEM4LOAD26SM100_TMEM_LOAD_32dp32b16xENSA_20SM90_TMA_LOAD_IM2COLENS15_INS16_ILi1ELi4ELi3EEES19_NSU_INSB_IJS1A_S1Q_EEENSB_IJS1Q_SE_EEEEEEENSA_39AutoVectorizingCopyWithAssumedAlignmentILi128EEENSA_21SM90_TMA_STORE_IM2COLES2C_S2E_S2E_EEEvvEEEEvNT_6ParamsE:
[----:B------:R-:W1:Y:S01]  /*0000*/  LDC R1, c[0x0][0x37c] ;  /* 0x0000df00ff017b82 */ /* 0x000e620000000800 */
[----:B------:R-:W2:Y:S01]  /*0010*/  S2R R55, SR_TID.X ;  /* 0x0000000000377919 */ /* 0x000ea20000002100 */
[----:B------:R-:W3:Y:S06]  /*0020*/  LDCU.64 UR8, c[0x0][0x890] ;  /* 0x00011200ff0877ac */ /* 0x000eec0008000a00 */
[----:B------:R-:W4:Y:S01]  /*0030*/  S2UR UR4, SR_CgaCtaId ;  /* 0x00000000000479c3 */ /* 0x000f220000008800 */
[----:B-1----:R-:W-:Y:S01]  /*0040*/  VIADD R1, R1, 0xfffffff8 ;  /* 0xfffffff801017836 */ /* 0x002fe20000000000 */
[----:B------:R-:W-:-:S02]  /*0050*/  PRMT R45, RZ, 0x7610, R45 ;  /* 0x00007610ff2d7816 */ /* 0x000fc4000000002d */
[----:B------:R-:W-:Y:S02]  /*0060*/  ELECT P1, URZ, PT ;  /* 0x0000000000ff782f */ /* 0x000fe40003820000 */
[----:B------:R-:W-:Y:S01]  /*0070*/  R2UR UR43, R1 ;  /* 0x00000000012b72ca */ /* 0x000fe200000e0000 */
[----:B---3--:R-:W-:-:S04]  /*0080*/  UISETP.NE.U32.AND UP0, UPT, UR8, URZ, UPT ;  /* 0x000000ff0800728c */ /* 0x008fc8000bf05070 */
[----:B------:R-:W-:Y:S02]  /*0090*/  UISETP.NE.AND.EX UP0, UPT, UR9, URZ, UPT, UP0 ;  /* 0x000000ff0900728c */ /* 0x000fe4000bf05300 */
[----:B----4-:R-:W-:Y:S02]  /*00a0*/  ULOP3.LUT UR38, UR4, 0x1, URZ, 0xc0, !UPT ;  /* 0x0000000104267892 */ /* 0x010fe4000f8ec0ff */
[----:B------:R-:W-:Y:S01]  /*00b0*/  ULOP3.LUT UR37, UR4, 0x1, URZ, 0x3c, !UPT ;  /* 0x0000000104257892 */ /* 0x000fe2000f8e3cff */
[----:B--2---:R-:W-:-:S05]  /*00c0*/  SHF.R.U32.HI R46, RZ, 0x5, R55 ;  /* 0x00000005ff2e7819 */ /* 0x004fca0000011637 */
[----:B------:R-:W1:Y:S02]  /*00d0*/  SHFL.IDX PT, R0, R46, RZ, 0x1f ;  /* 0x00001fff2e007589 */ /* 0x000e6400000e0000 */
[----:B-1----:R-:W-:Y:S01]  /*00e0*/  R2UR UR18, R0 ;  /* 0x00000000001272ca */ /* 0x002fe200000e0000 */
[----:B------:R-:W-:-:S14]  /*00f0*/  BRA.U UP0, `(.L_x_0) ;  /* 0x0000000100307547 */ /* 0x000fdc000b800000 */
[----:B------:R-:W1:Y:S02]  /*0100*/  LDCU.64 UR4, c[0x0][0x888] ;  /* 0x00011100ff0477ac */ /* 0x000e640008000a00 */
[----:B-1----:R-:W-:-:S04]  /*0110*/  UISETP.NE.U32.AND UP0, UPT, UR4, URZ, UPT ;  /* 0x000000ff0400728c */ /* 0x002fc8000bf05070 */
[----:B------:R-:W-:-:S09]  /*0120*/  UISETP.NE.AND.EX UP0, UPT, UR5, URZ, UPT, UP0 ;  /* 0x000000ff0500728c */ /* 0x000fd2000bf05300 */
[----:B------:R-:W-:Y:S05]  /*0130*/  BRA.U !UP0, `(.L_x_1) ;  /* 0x0000000108147547 */ /* 0x000fea000b800000 */
[----:B------:R-:W1:Y:S01]  /*0140*/  LDC.64 R2, c[0x0][0x888] ;  /* 0x00022200ff027b82 */ /* 0x000e620000000a00 */
[----:B------:R-:W1:Y:S02]  /*0150*/  LDCU.64 UR4, c[0x0][0x358] ;  /* 0x00006b00ff0477ac */ /* 0x000e640008000a00 */
[----:B-1----:R1:W5:Y:S01]  /*0160*/  LDG.E R27, desc[UR4][R2.64] ;  /* 0x00000004021b7981 */ /* 0x002362000c1e1900 */
[----:B------:R-:W-:Y:S01]  /*0170*/  HFMA2 R45, -RZ, RZ, 0, 5.9604644775390625e-08 ;  /* 0x00000001ff2d7431 */ /* 0x000fe200000001ff */
[----:B------:R-:W-:Y:S05]  /*0180*/  BRA `(.L_x_0) ;  /* 0x00000000000c7947 */ /* 0x000fea0003800000 */
.L_x_1:
[----:B------:R-:W1:Y:S01]  /*0190*/  LDCU UR4, c[0x0][0x880] ;  /* 0x00011000ff0477ac */ /* 0x000e620008000800 */
[----:B------:R-:W-:Y:S01]  /*01a0*/  HFMA2 R45, -RZ, RZ, 0, 5.9604644775390625e-08 ;  /* 0x00000001ff2d7431 */ /* 0x000fe200000001ff */
[----:B-1----:R-:W-:-:S07]  /*01b0*/  MOV R27, UR4 ;  /* 0x00000004001b7c02 */ /* 0x002fce0008000f00 */
.L_x_0:
[----:B------:R-:W2:Y:S02]  /*01c0*/  LDCU.64 UR4, c[0x0][0x8b0] ;  /* 0x00011600ff0477ac */ /* 0x000ea40008000a00 */
[----:B--2---:R-:W-:-:S04]  /*01d0*/  UISETP.NE.U32.AND UP0, UPT, UR4, URZ, UPT ;  /* 0x000000ff0400728c */ /* 0x004fc8000bf05070 */
[----:B------:R-:W-:-:S09]  /*01e0*/  UISETP.NE.AND.EX UP0, UPT, UR5, URZ, UPT, UP0 ;  /* 0x000000ff0500728c */ /* 0x000fd2000bf05300 */
[----:B------:R-:W-:Y:S05]  /*01f0*/  BRA.U UP0, `(.L_x_2) ;  /* 0x0000000100287547 */ /* 0x000fea000b800000 */
[----:B------:R-:W2:Y:S02]  /*0200*/  LDCU.64 UR4, c[0x0][0x8a8] ;  /* 0x00011500ff0477ac */ /* 0x000ea40008000a00 */
[----:B--2---:R-:W-:-:S04]  /*0210*/  UISETP.NE.U32.AND UP0, UPT, UR4, URZ, UPT ;  /* 0x000000ff0400728c */ /* 0x004fc8000bf05070 */
[----:B------:R-:W-:-:S09]  /*0220*/  UISETP.NE.AND.EX UP0, UPT, UR5, URZ, UPT, UP0 ;  /* 0x000000ff0500728c */ /* 0x000fd2000bf05300 */
[----:B------:R-:W-:Y:S05]  /*0230*/  BRA.U !UP0, `(.L_x_3) ;  /* 0x0000000108107547 */ /* 0x000fea000b800000 */
[----:B------:R-:W2:Y:S01]  /*0240*/  LDC.64 R24, c[0x0][0x8a8] ;  /* 0x00022a00ff187b82 */ /* 0x000ea20000000a00 */
[----:B------:R-:W2:Y:S02]  /*0250*/  LDCU.64 UR4, c[0x0][0x358] ;  /* 0x00006b00ff0477ac */ /* 0x000ea40008000a00 */
[----:B--2---:R2:W5:Y:S01]  /*0260*/  LDG.E R24, desc[UR4][R24.64] ;  /* 0x0000000418187981 */ /* 0x004562000c1e1900 */
[----:B------:R-:W-:Y:S05]  /*0270*/  BRA `(.L_x_2) ;  /* 0x0000000000087947 */ /* 0x000fea0003800000 */
.L_x_3:
[----:B------:R-:W2:Y:S02]  /*0280*/  LDCU UR4, c[0x0][0x8a0] ;  /* 0x00011400ff0477ac */ /* 0x000ea40008000800 */
[----:B--2---:R-:W-:Y:S02]  /*0290*/  MOV R24, UR4 ;  /* 0x0000000400187c02 */ /* 0x004fe40008000f00 */
.L_x_2:
[----:B------:R-:W-:Y:S01]  /*02a0*/  IMAD.U32 R0, RZ, RZ, UR18 ;  /* 0x00000012ff007e24 */ /* 0x000fe2000f8e00ff */
[----:B------:R-:W-:Y:S04]  /*02b0*/  BSSY.RECONVERGENT B0, `(.L_x_4) ;  /* 0x000000c000007945 */ /* 0x000fe80003800200 */
[C---:B------:R-:W-:Y:S02]  /*02c0*/  ISETP.NE.OR P2, PT, R0.reuse, 0x1, !P1 ;  /* 0x000000010000780c */ /* 0x040fe40004f45670 */
[----:B------:R-:W-:-:S11]  /*02d0*/  ISETP.NE.OR P0, PT, R0, 0x3, !P1 ;  /* 0x000000030000780c */ /* 0x000fd60004f05670 */
[----:B------:R-:W-:Y:S05]  /*02e0*/  @P2 BRA `(.L_x_5) ;  /* 0x0000000000202947 */ /* 0x000fea0003800000 */
[----:B------:R-:W3:Y:S02]  /*02f0*/  LDCU.64 UR4, c[0x0][0x348] ;  /* 0x00006900ff0477ac */ /* 0x000ee40008000a00 */
[----:B---3--:R-:W-:Y:S02]  /*0300*/  UIADD3 UR6, UP1, UPT, UR4, 0x80, URZ ;  /* 0x0000008004067890 */ /* 0x008fe4000ff3e0ff */
[----:B------:R-:W-:Y:S02]  /*0310*/  UIADD3 UR4, UP0, UPT, UR4, 0x180, URZ ;  /* 0x0000018004047890 */ /* 0x000fe4000ff1e0ff */
[----:B------:R-:W-:Y:S02]  /*0320*/  UIADD3.X UR7, UPT, UPT, URZ, UR5, URZ, UP1, !UPT ;  /* 0x00000005ff077290 */ /* 0x000fe40008ffe4ff */
[----:B------:R-:W-:-:S07]  /*0330*/  UIADD3.X UR5, UPT, UPT, URZ, UR5, URZ, UP0, !UPT ;  /* 0x00000005ff057290 */ /* 0x000fce00087fe4ff */
[----:B------:R3:W-:Y:S02]  /*0340*/  UTMACCTL.PF [UR6] ;  /* 0x00000000060079b9 */ /* 0x0007e40008040000 */
[----:B------:R3:W-:Y:S02]  /*0350*/  UTMACCTL.PF [UR4] ;  /* 0x00000000040079b9 */ /* 0x0007e40008040000 */
[----:B---3--:R-:W-:Y:S01]  /*0360*/  NOP ;  /* 0x0000000000007918 */ /* 0x008fe20000000000 */
.L_x_5:
[----:B------:R-:W-:Y:S05]  /*0370*/  BSYNC.RECONVERGENT B0 ;  /* 0x0000000000007941 */ /* 0x000fea0003800200 */
.L_x_4:
[----:B------:R-:W-:Y:S04]  /*0380*/  BSSY.RECONVERGENT B0, `(.L_x_6) ;  /* 0x000000a000007945 */ /* 0x000fe80003800200 */
        /* <DEDUP_REMOVED lines=9> */
.L_x_7:
[----:B------:R-:W-:Y:S05]  /*0420*/  BSYNC.RECONVERGENT B0 ;  /* 0x0000000000007941 */ /* 0x000fea0003800200 */
.L_x_6:
[----:B------:R-:W3:Y:S01]  /*0430*/  LDCU.64 UR4, c[0x0][0x888] ;  /* 0x00011100ff0477ac */ /* 0x000ee20008000a00 */
[----:B------:R-:W-:Y:S02]  /*0440*/  UISETP.EQ.U32.AND UP2, UPT, UR8, URZ, UPT ;  /* 0x000000ff0800728c */ /* 0x000fe4000bf42070 */
[----:B------:R-:W-:Y:S02]  /*0450*/  UPLOP3.LUT UP3, UPT, UPT, UPT, UPT, 0x80, 0x8 ;  /* 0x000000000008789c */ /* 0x000fe40003f6f070 */
[----:B---3--:R-:W-:-:S04]  /*0460*/  UISETP.NE.U32.AND UP0, UPT, UR4, URZ, UPT ;  /* 0x000000ff0400728c */ /* 0x008fc8000bf05070 */
[----:B------:R-:W-:-:S04]  /*0470*/  UISETP.NE.AND.EX UP1, UPT, UR5, URZ, UPT, UP0 ;  /* 0x000000ff0500728c */ /* 0x000fc8000bf25300 */
[----:B------:R-:W-:-:S04]  /*0480*/  UISETP.EQ.OR.EX UP4, UPT, UR9, URZ, !UP1, UP2 ;  /* 0x000000ff0900728c */ /* 0x000fc8000cf82720 */
[----:B------:R-:W-:-:S06]  /*0490*/  UP2UR UR4, UPR, URZ, 0x10 ;  /* 0x00000010ff047883 */ /* 0x000fcc0008000000 */
[----:B------:R-:W-:Y:S01]  /*04a0*/  MOV R49, UR4 ;  /* 0x0000000400317c02 */ /* 0x000fe20008000f00 */
[----:B------:R-:W-:Y:S06]  /*04b0*/  BRA.U !UP4, `(.L_x_8) ;  /* 0x000000010c207547 */ /* 0x000fec000b800000 */
[----:B------:R-:W-:Y:S01]  /*04c0*/  UISETP.NE.U32.AND UP2, UPT, UR8, URZ, UPT ;  /* 0x000000ff0800728c */ /* 0x000fe2000bf45070 */
[----:B-----5:R-:W-:Y:S01]  /*04d0*/  FSETP.NEU.AND P0, PT, R27, RZ, PT ;  /* 0x000000ff1b00720b */ /* 0x020fe20003f0d000 */
[----:B------:R-:W-:Y:S02]  /*04e0*/  USEL UR4, URZ, 0xffffffff, UP1 ;  /* 0xffffffffff047887 */ /* 0x000fe40008800000 */
[----:B------:R-:W-:-:S10]  /*04f0*/  UISETP.NE.AND.EX UP2, UPT, UR9, URZ, UPT, UP2 ;  /* 0x000000ff0900728c */ /* 0x000fd4000bf45320 */
[----:B------:R-:W-:Y:S01]  /*0500*/  VOTEU.ANY UP0, P0 ;  /* 0x0000000000ff7886 */ /* 0x000fe20000000100 */
[----:B------:R-:W-:-:S04]  /*0510*/  @!UP2 USEL UR4, URZ, 0xffffffff, UP0 ;  /* 0xffffffffff04a887 */ /* 0x000fc80008000000 */
[----:B------:R-:W-:-:S04]  /*0520*/  ULOP3.LUT UR4, UR4, 0x1, URZ, 0xc0, !UPT ;  /* 0x0000000104047892 */ /* 0x000fc8000f8ec0ff */
[----:B------:R-:W-:-:S11]  /*0530*/  UISETP.NE.U32.AND UP3, UPT, UR4, 0x1, UPT ;  /* 0x000000010400788c */ /* 0x000fd6000bf65070 */
.L_x_8:
[----:B------:R-:W3:Y:S01]  /*0540*/  SHFL.IDX PT, R0, R46, RZ, 0x1f ;  /* 0x00001fff2e007589 */ /* 0x000ee200000e0000 */
[----:B------:R-:W-:Y:S02]  /*0550*/  UISETP.NE.AND UP5, UPT, UR18, 0x2, UPT ;  /* 0x000000021200788c */ /* 0x000fe4000bfa5270 */
[----:B------:R-:W-:Y:S02]  /*0560*/  UISETP.NE.AND UP0, UPT, UR18, 0x2, UPT ;  /* 0x000000021200788c */ /* 0x000fe4000bf05270 */
[----:B------:R-:W-:Y:S02]  /*0570*/  UISETP.NE.OR UP2, UPT, UR38, URZ, UP5 ;  /* 0x000000ff2600728c */ /* 0x000fe4000af45670 */
[----:B------:R-:W-:-:S04]  /*0580*/  USEL UR67, URZ, 0x1, UP0 ;  /* 0x00000001ff437887 */ /* 0x000fc80008000000 */
[----:B------:R-:W-:Y:S02]  /*0590*/  PLOP3.LUT P3, PT, P1, PT, UP2, 0xae, 0xea ;  /* 0x0000000000ea781c */ /* 0x000fe40000f6f52e */
[----:B---3--:R-:W-:-:S13]  /*05a0*/  ISETP.NE.AND P0, PT, R0, RZ, PT ;  /* 0x000000ff0000720c */ /* 0x008fda0003f05270 */
[----:B------:R-:W-:Y:S05]  /*05b0*/  @P0 BRA `(.L_x_9) ;  /* 0x00000000009c0947 */ /* 0x000fea0003800000 */
[----:B------:R-:W-:Y:S01]  /*05c0*/  ELECT P0, URZ, PT ;  /* 0x0000000000ff782f */ /* 0x000fe20003800000 */
[----:B------:R-:W-:-:S12]  /*05d0*/  BSSY.RECONVERGENT B0, `(.L_x_9) ;  /* 0x0000025000007945 */ /* 0x000fd80003800200 */
[----:B------:R-:W-:Y:S05]  /*05e0*/  @!P0 BRA `(.L_x_10) ;  /* 0x00000000008c8947 */ /* 0x000fea0003800000 */
[----:B------:R-:W3:Y:S01]  /*05f0*/  S2UR UR5, SR_CgaCtaId ;  /* 0x00000000000579c3 */ /* 0x000ee20000008800 */
[----:B------:R-:W-:Y:S01]  /*0600*/  UMOV UR4, 0x400 ;  /* 0x0000040000047882 */ /* 0x000fe20000000000 */
[----:B------:R-:W-:Y:S02]  /*0610*/  UMOV UR6, 0x1 ;  /* 0x0000000100067882 */ /* 0x000fe40000000000 */
[----:B------:R-:W-:-:S04]  /*0620*/  UIADD3 UR6, UPT, UPT, -UR6, 0x100000, URZ ;  /* 0x0010000006067890 */ /* 0x000fc8000fffe1ff */
[----:B------:R-:W-:Y:S02]  /*0630*/  USHF.L.U32 UR7, UR6, 0xb, URZ ;  /* 0x0000000b06077899 */ /* 0x000fe400080006ff */
[----:B------:R-:W-:Y:S02]  /*0640*/  USHF.L.U32 UR6, UR6, 0x1, URZ ;  /* 0x0000000106067899 */ /* 0x000fe400080006ff */
[----:B---3--:R-:W-:Y:S01]  /*0650*/  ULEA UR4, UR5, UR4, 0x18 ;  /* 0x0000000405047291 */ /* 0x008fe2000f8ec0ff */
[----:B------:R-:W3:Y:S11]  /*0660*/  FENCE.VIEW.ASYNC.S ;  /* 0x00000000000073c6 */ /* 0x000ef60000000000 */
[----:B---3--:R3:W4:Y:S01]  /*0670*/  SYNCS.EXCH.64 URZ, [UR4], UR6 ;  /* 0x0000000604ff75b2 */ /* 0x0087220008000100 */
[----:B------:R3:W1:Y:S01]  /*0680*/  SYNCS.EXCH.64 URZ, [UR4+0x68], UR6 ;  /* 0x0000680604ff75b2 */ /* 0x0006620008000100 */
        /* <DEDUP_REMOVED lines=23> */
[----:B------:R3:W1:Y:S02]  /*0800*/  SYNCS.EXCH.64 URZ, [UR4+0xc8], UR6 ;  /* 0x0000c80604ff75b2 */ /* 0x0006640008000100 */
[----:B---34-:R-:W-:Y:S01]  /*0810*/  NOP ;  /* 0x0000000000007918 */ /* 0x018fe20000000000 */
.L_x_10:
[----:B------:R-:W-:Y:S05]  /*0820*/  BSYNC.RECONVERGENT B0 ;  /* 0x0000000000007941 */ /* 0x000fea0003800200 */
.L_x_9:
[----:B------:R-:W3:Y:S01]  /*0830*/  SHFL.IDX PT, R0, R46, RZ, 0x1f ;  /* 0x00001fff2e007589 */ /* 0x000ee200000e0000 */
[----:B------:R-:W-:Y:S01]  /*0840*/  NOP ;  /* 0x0000000000007918 */ /* 0x000fe20000000000 */
[----:B---3--:R-:W-:-:S13]  /*0850*/  ISETP.NE.AND P0, PT, R0, 0x1, PT ;  /* 0x000000010000780c */ /* 0x008fda0003f05270 */
[----:B------:R-:W-:Y:S05]  /*0860*/  @P0 BRA `(.L_x_11) ;  /* 0x0000000000580947 */ /* 0x000fea0003800000 */
[----:B------:R-:W3:Y:S01]  /*0870*/  S2UR UR5, SR_CgaCtaId ;  /* 0x00000000000579c3 */ /* 0x000ee20000008800 */
[----:B------:R-:W-:Y:S01]  /*0880*/  UMOV UR4, 0x400 ;  /* 0x0000040000047882 */ /* 0x000fe20000000000 */
[----:B------:R-:W-:Y:S01]  /*0890*/  UMOV UR8, 0x20 ;  /* 0x0000002000087882 */ /* 0x000fe20000000000 */
[----:B------:R-:W-:Y:S01]  /*08a0*/  UMOV UR6, 0x80 ;  /* 0x0000008000067882 */ /* 0x000fe20000000000 */
[----:B------:R-:W-:-:S04]  /*08b0*/  UIADD3 UR8, UPT, UPT, -UR8, 0x100000, URZ ;  /* 0x0010000008087890 */ /* 0x000fc8000fffe1ff */
[----:B------:R-:W-:Y:S02]  /*08c0*/  USHF.L.U32 UR9, UR8, 0xb, URZ ;  /* 0x0000000b08097899 */ /* 0x000fe400080006ff */
[----:B------:R-:W-:Y:S02]  /*08d0*/  USHF.L.U32 UR8, UR8, 0x1, URZ ;  /* 0x0000000108087899 */ /* 0x000fe400080006ff */
[----:B------:R-:W-:-:S04]  /*08e0*/  UIADD3 UR6, UPT, UPT, -UR6, 0x100000, URZ ;  /* 0x0010000006067890 */ /* 0x000fc8000fffe1ff */
[----:B------:R-:W-:Y:S02]  /*08f0*/  USHF.L.U32 UR7, UR6, 0xb, URZ ;  /* 0x0000000b06077899 */ /* 0x000fe400080006ff */
[----:B------:R-:W-:Y:S01]  /*0900*/  USHF.L.U32 UR6, UR6, 0x1, URZ ;  /* 0x0000000106067899 */ /* 0x000fe200080006ff */
[----:B------:R-:W-:Y:S01]  /*0910*/  ELECT P0, URZ, PT ;  /* 0x0000000000ff782f */ /* 0x000fe20003800000 */
[----:B---3--:R-:W-:Y:S01]  /*0920*/  ULEA UR4, UR5, UR4, 0x18 ;  /* 0x0000000405047291 */ /* 0x008fe2000f8ec0ff */
[----:B------:R-:W3:Y:S11]  /*0930*/  FENCE.VIEW.ASYNC.S ;  /* 0x00000000000073c6 */ /* 0x000ef60000000000 */
[----:B---3--:R3:W4:Y:S01]  /*0940*/  SYNCS.EXCH.64 URZ, [UR4+0xd0], UR8 ;  /* 0x0000d00804ff75b2 */ /* 0x0087220008000100 */
[----:B------:R3:W1:Y:S01]  /*0950*/  SYNCS.EXCH.64 URZ, [UR4+0xf0], UR6 ;  /* 0x0000f00604ff75b2 */ /* 0x0006620008000100 */
[----:B------:R3:W1:Y:S01]  /*0960*/  SYNCS.EXCH.64 URZ, [UR4+0xd8], UR8 ;  /* 0x0000d80804ff75b2 */ /* 0x0006620008000100 */
[----:B------:R3:W1:Y:S01]  /*0970*/  SYNCS.EXCH.64 URZ, [UR4+0xf8], UR6 ;  /* 0x0000f80604ff75b2 */ /* 0x0006620008000100 */
[----:B------:R3:W1:Y:S01]  /*0980*/  SYNCS.EXCH.64 URZ, [UR4+0xe0], UR8 ;  /* 0x0000e00804ff75b2 */ /* 0x0006620008000100 */
[----:B------:R3:W1:Y:S01]  /*0990*/  SYNCS.EXCH.64 URZ, [UR4+0x100], UR6 ;  /* 0x0001000604ff75b2 */ /* 0x0006620008000100 */
[----:B------:R3:W1:Y:S01]  /*09a0*/  SYNCS.EXCH.64 URZ, [UR4+0xe8], UR8 ;  /* 0x0000e80804ff75b2 */ /* 0x0006620008000100 */
[----:B------:R3:W1:Y:S01]  /*09b0*/  SYNCS.EXCH.64 URZ, [UR4+0x108], UR6 ;  /* 0x0001080604ff75b2 */ /* 0x0006620008000100 */
[----:B------:R-:W-:Y:S01]  /*09c0*/  NOP ;  /* 0x0000000000007918 */ /* 0x000fe20000000000 */
.L_x_11:
[----:B------:R-:W2:Y:S01]  /*09d0*/  SHFL.IDX PT, R0, R46, RZ, 0x1f ;  /* 0x00001fff2e007589 */ /* 0x000ea200000e0000 */
[----:B------:R-:W-:Y:S01]  /*09e0*/  NOP ;  /* 0x0000000000007918 */ /* 0x000fe20000000000 */
[----:B--2---:R-:W-:-:S13]  /*09f0*/  ISETP.NE.AND P0, PT, R0, 0x3, PT ;  /* 0x000000030000780c */ /* 0x004fda0003f05270 */
[----:B------:R-:W-:Y:S05]  /*0a00*/  @P0 BRA `(.L_x_12) ;  /* 0x0000000000300947 */ /* 0x000fea0003800000 */
[----:B------:R-:W2:Y:S01]  /*0a10*/  S2UR UR5, SR_CgaCtaId ;  /* 0x00000000000579c3 */ /* 0x000ea20000008800 */
[----:B---3--:R-:W-:Y:S01]  /*0a20*/  UMOV UR4, 0x400 ;  /* 0x0000040000047882 */ /* 0x008fe20000000000 */
[----:B------:R-:W-:Y:S01]  /*0a30*/  UMOV UR6, 0x20 ;  /* 0x0000002000067882 */ /* 0x000fe20000000000 */
[----:B------:R-:W-:Y:S01]  /*0a40*/  ELECT P0, URZ, PT ;  /* 0x0000000000ff782f */ /* 0x000fe20003800000 */
[----:B------:R-:W-:-:S04]  /*0a50*/  UIADD3 UR6, UPT, UPT, -UR6, 0x100000, URZ ;  /* 0x0010000006067890 */ /* 0x000fc8000fffe1ff */
[----:B------:R-:W-:Y:S02]  /*0a60*/  USHF.L.U32 UR7, UR6, 0xb, URZ ;  /* 0x0000000b06077899 */ /* 0x000fe400080006ff */
[----:B------:R-:W-:Y:S02]  /*0a70*/  USHF.L.U32 UR6, UR6, 0x1, URZ ;  /* 0x0000000106067899 */ /* 0x000fe400080006ff */
[----:B--2---:R-:W-:Y:S01]  /*0a80*/  ULEA UR4, UR5, UR4, 0x18 ;  /* 0x0000000405047291 */ /* 0x004fe2000f8ec0ff */
[----:B------:R-:W2:Y:S11]  /*0a90*/  FENCE.VIEW.ASYNC.S ;  /* 0x00000000000073c6 */ /* 0x000eb60000000000 */
[----:B--2---:R2:W3:Y:S01]  /*0aa0*/  SYNCS.EXCH.64 URZ, [UR4+0x110], UR6 ;  /* 0x0001100604ff75b2 */ /* 0x0044e20008000100 */
[----:B------:R2:W1:Y:S01]  /*0ab0*/  SYNCS.EXCH.64 URZ, [UR4+0x118], UR6 ;  /* 0x0001180604ff75b2 */ /* 0x0004620008000100 */
[----:B------:R-:W-:Y:S01]  /*0ac0*/  NOP ;  /* 0x0000000000007918 */ /* 0x000fe20000000000 */
.L_x_12:
[----:B------:R-:W4:Y:S01]  /*0ad0*/  SHFL.IDX PT, R0, R46, RZ, 0x1f ;  /* 0x00001fff2e007589 */ /* 0x000f2200000e0000 */
[----:B------:R-:W-:Y:S01]  /*0ae0*/  NOP ;  /* 0x0000000000007918 */ /* 0x000fe20000000000 */
[----:B----4-:R-:W-:-:S13]  /*0af0*/  ISETP.NE.AND P0, PT, R0, 0x4, PT ;  /* 0x000000040000780c */ /* 0x010fda0003f05270 */
[----:B------:R-:W-:Y:S05]  /*0b00*/  @P0 BRA `(.L_x_13) ;  /* 0x0000000000440947 */ /* 0x000fea0003800000 */
[----:B------:R-:W4:Y:S01]  /*0b10*/  S2UR UR5, SR_CgaCtaId ;  /* 0x00000000000579c3 */ /* 0x000f220000008800 */
[----:B--23--:R-:W-:Y:S01]  /*0b20*/  UMOV UR4, 0x1e0 ;  /* 0x000001e000047882 */ /* 0x00cfe20000000000 */
[----:B------:R-:W-:Y:S01]  /*0b30*/  UMOV UR6, 0x400 ;  /* 0x0000040000067882 */ /* 0x000fe20000000000 */
[----:B------:R-:W-:Y:S01]  /*0b40*/  USEL UR4, UR4, 0x1a0, UP3 ;  /* 0x000001a004047887 */ /* 0x000fe20009800000 */
[----:B------:R-:W-:Y:S01]  /*0b50*/  UMOV UR8, 0x1 ;  /* 0x0000000100087882 */ /* 0x000fe20000000000 */
[----:B------:R-:W-:Y:S01]  /*0b60*/  ELECT P0, URZ, PT ;  /* 0x0000000000ff782f */ /* 0x000fe20003800000 */
[----:B------:R-:W-:-:S04]  /*0b70*/  UIADD3 UR8, UPT, UPT, -UR8, 0x100000, URZ ;  /* 0x0010000008087890 */ /* 0x000fc8000fffe1ff */
[----:B------:R-:W-:Y:S02]  /*0b80*/  USHF.L.U32 UR9, UR8, 0xb, URZ ;  /* 0x0000000b08097899 */ /* 0x000fe400080006ff */
[----:B------:R-:W-:Y:S02]  /*0b90*/  USHF.L.U32 UR8, UR8, 0x1, URZ ;  /* 0x0000000108087899 */ /* 0x000fe400080006ff */
[----:B----4-:R-:W-:Y:S02]  /*0ba0*/  ULEA UR6, UR5, UR6, 0x18 ;  /* 0x0000000605067291 */ /* 0x010fe4000f8ec0ff */
[----:B------:R-:W-:-:S04]  /*0bb0*/  UIADD3 UR4, UPT, UPT, -UR4, 0x100000, URZ ;  /* 0x0010000004047890 */ /* 0x000fc8000fffe1ff */
[----:B------:R-:W-:Y:S02]  /*0bc0*/  USHF.L.U32 UR5, UR4, 0xb, URZ ;  /* 0x0000000b04057899 */ /* 0x000fe400080006ff */
[----:B------:R-:W-:Y:S01]  /*0bd0*/  USHF.L.U32 UR4, UR4, 0x1, URZ ;  /* 0x0000000104047899 */ /* 0x000fe200080006ff */
[----:B------:R-:W2:Y:S03]  /*0be0*/  FENCE.VIEW.ASYNC.S ;  /* 0x00000000000073c6 */ /* 0x000ea60000000000 */
[----:B--2---:R4:W2:Y:S08]  /*0bf0*/  SYNCS.EXCH.64 URZ, [UR6+0x120], UR8 ;  /* 0x0001200806ff75b2 */ /* 0x0048b00008000100 */
[----:B------:R4:W3:Y:S02]  /*0c00*/  SYNCS.EXCH.64 URZ, [UR6+0x128], UR4 ;  /* 0x0001280406ff75b2 */ /* 0x0008e40008000100 */
[----:B----4-:R-:W-:Y:S01]  /*0c10*/  NOP ;  /* 0x0000000000007918 */ /* 0x010fe20000000000 */
.L_x_13:
[----:B------:R-:W4:Y:S01]  /*0c20*/  SHFL.IDX PT, R0, R46, RZ, 0x1f ;  /* 0x00001fff2e007589 */ /* 0x000f2200000e0000 */
[----:B------:R-:W-:Y:S01]  /*0c30*/  ISETP.NE.OR P1, PT, RZ, UR18, !P1 ;  /* 0x00000012ff007c0c */ /* 0x000fe2000cf25670 */
[----:B------:R-:W-:Y:S01]  /*0c40*/  NOP ;  /* 0x0000000000007918 */ /* 0x000fe20000000000 */
[----:B----4-:R-:W-:-:S13]  /*0c50*/  ISETP.NE.AND P0, PT, R0, 0x5, PT ;  /* 0x000000050000780c */ /* 0x010fda0003f05270 */
[----:B------:R-:W-:Y:S05]  /*0c60*/  @P0 BRA `(.L_x_14) ;  /* 0x0000000000480947 */ /* 0x000fea0003800000 */
[----:B------:R-:W4:Y:S01]  /*0c70*/  S2UR UR5, SR_CgaCtaId ;  /* 0x00000000000579c3 */ /* 0x000f220000008800 */
[----:B--23--:R-:W-:Y:S01]  /*0c80*/  UMOV UR4, 0x400 ;  /* 0x0000040000047882 */ /* 0x00cfe20000000000 */
        /* <DEDUP_REMOVED lines=9> */
[----:B----4-:R-:W-:Y:S01]  /*0d20*/  ULEA UR4, UR5, UR4, 0x18 ;  /* 0x0000000405047291 */ /* 0x010fe2000f8ec0ff */
[----:B------:R-:W2:Y:S11]  /*0d30*/  FENCE.VIEW.ASYNC.S ;  /* 0x00000000000073c6 */ /* 0x000eb60000000000 */
[----:B--2---:R4:W2:Y:S01]  /*0d40*/  SYNCS.EXCH.64 URZ, [UR4+0x130], UR6 ;  /* 0x0001300604ff75b2 */ /* 0x0048a20008000100 */
[----:B------:R4:W3:Y:S01]  /*0d50*/  SYNCS.EXCH.64 URZ, [UR4+0x140], UR8 ;  /* 0x0001400804ff75b2 */ /* 0x0008e20008000100 */
[----:B------:R4:W1:Y:S01]  /*0d60*/  SYNCS.EXCH.64 URZ, [UR4+0x138], UR6 ;  /* 0x0001380604ff75b2 */ /* 0x0008620008000100 */
[----:B------:R4:W1:Y:S02]  /*0d70*/  SYNCS.EXCH.64 URZ, [UR4+0x148], UR8 ;  /* 0x0001480804ff75b2 */ /* 0x0008640008000100 */
[----:B----4-:R-:W-:Y:S01]  /*0d80*/  NOP ;  /* 0x0000000000007918 */ /* 0x010fe20000000000 */
.L_x_14:
[----:B--23--:R-:W2:Y:S01]  /*0d90*/  S2UR UR7, SR_CgaCtaId ;  /* 0x00000000000779c3 */ /* 0x00cea20000008800 */
[----:B------:R-:W-:Y:S01]  /*0da0*/  VOTEU.ALL UP0, P1 ;  /* 0x0000000000ff7886 */ /* 0x000fe20000800000 */
[----:B------:R-:W-:Y:S01]  /*0db0*/  UMOV UR4, 0x20 ;  /* 0x0000002000047882 */ /* 0x000fe20000000000 */
[----:B------:R-:W-:Y:S01]  /*0dc0*/  NOP ;  /* 0x0000000000007918 */ /* 0x000fe20000000000 */
[----:B-1----:R-:W-:Y:S01]  /*0dd0*/  LOP3.LUT R3, R55, 0x1f, RZ, 0xc0, !PT ;  /* 0x0000001f37037812 */ /* 0x002fe200078ec0ff */
[----:B------:R-:W-:Y:S01]  /*0de0*/  UISETP.NE.AND UP4, UPT, UR18, URZ, UPT ;  /* 0x000000ff1200728c */ /* 0x000fe2000bf85270 */
[----:B------:R-:W-:Y:S01]  /*0df0*/  @!UP0 UMOV UR6, 0x400 ;  /* 0x0000040000068882 */ /* 0x000fe20000000000 */
[----:B------:R-:W-:-:S04]  /*0e00*/  @!UP0 UIADD3 UR4, UPT, UPT, -UR4, 0x100000, URZ ;  /* 0x0010000004048890 */ /* 0x000fc8000fffe1ff */
[----:B------:R-:W-:Y:S02]  /*0e10*/  @!UP0 USHF.L.U32 UR5, UR4, 0xb, URZ ;  /* 0x0000000b04058899 */ /* 0x000fe400080006ff */
[----:B------:R-:W-:Y:S02]  /*0e20*/  @!UP0 USHF.L.U32 UR4, UR4, 0x1, URZ ;  /* 0x0000000104048899 */ /* 0x000fe400080006ff */
[----:B--2---:R-:W-:Y:S01]  /*0e30*/  @!UP0 ULEA UR6, UR7, UR6, 0x18 ;  /* 0x0000000607068291 */ /* 0x004fe2000f8ec0ff */
[----:B------:R-:W1:Y:S01]  /*0e40*/  LDCU UR7, c[0x0][0x36c] ;  /* 0x00006d80ff0777ac */ /* 0x000e620008000800 */
[----:B------:R-:W-:Y:S01]  /*0e50*/  VOTEU.ALL UP0, P1 ;  /* 0x0000000000ff7886 */ /* 0x000fe20000800000 */
[----:B------:R-:W2:Y:S09]  /*0e60*/  FENCE.VIEW.ASYNC.S ;  /* 0x00000000000073c6 */ /* 0x000eb20000000000 */
[----:B--2---:R2:W3:Y:S01]  /*0e70*/  @!UP0 SYNCS.EXCH.64 URZ, [UR6+0x150], UR4 ;  /* 0x0001500406ff85b2 */ /* 0x0044e20008000100 */
[----:B-1----:R-:W-:-:S09]  /*0e80*/  UISETP.EQ.U32.AND UP6, UPT, UR7, 0x1, UPT ;  /* 0x000000010700788c */ /* 0x002fd2000bfc2070 */
[----:B--2---:R-:W-:Y:S05]  /*0e90*/  BRA.U !UP6, `(.L_x_15) ;  /* 0x000000010e087547 */ /* 0x004fea000b800000 */
[----:B---3--:R-:W-:Y:S01]  /*0ea0*/  UCGABAR_ARV ;  /* 0x00000000000079c7 */ /* 0x008fe20008000000 */
[----:B------:R-:W-:Y:S05]  /*0eb0*/  BRA `(.L_x_16) ;  /* 0x0000000000047947 */ /* 0x000fea0003800000 */
.L_x_15:
[----:B---3--:R-:W-:Y:S01]  /*0ec0*/  NOP ;  /* 0x0000000000007918 */ /* 0x008fe20000000000 */
.L_x_16:
[----:B------:R-:W1:Y:S01]  /*0ed0*/  S2UR UR22, SR_CTAID.X ;  /* 0x00000000001679c3 */ /* 0x000e620000002500 */
[----:B------:R-:W-:-:S05]  /*0ee0*/  CS2R.32 R48, SR_CgaSize ;  /* 0x0000000000307805 */ /* 0x000fca0000008a00 */
[----:B------:R-:W-:-:S05]  /*0ef0*/  IMAD R48, R48, -0xa0, RZ ;  /* 0xffffff6030307824 */ /* 0x000fca00078e02ff */
[----:B------:R-:W-:-:S14]  /*0f00*/  R2UR UR5, R48 ;  /* 0x00000000300572ca */ /* 0x000fdc00000e0000 */
[----:B------:R-:W2:Y:S01]  /*0f10*/  LDCU UR5, c[0x0][UR5+0x2b0] ;  /* 0x00005600050577ac */ /* 0x000ea20008000800 */
[----:B------:R-:W-:-:S05]  /*0f20*/  CS2R.32 R48, SR_CgaSize ;  /* 0x0000000000307805 */ /* 0x000fca0000008a00 */
[----:B------:R-:W-:-:S05]  /*0f30*/  IMAD R48, R48, -0xa0, RZ ;  /* 0xffffff6030307824 */ /* 0x000fca00078e02ff */
[----:B------:R-:W-:-:S14]  /*0f40*/  R2UR UR4, R48 ;  /* 0x00000000300472ca */ /* 0x000fdc00000e0000 */
[----:B------:R-:W3:Y:S01]  /*0f50*/  LDCU UR4, c[0x0][UR4+0x2b4] ;  /* 0x00005680040477ac */ /* 0x000ee20008000800 */
[----:B------:R-:W4:Y:S01]  /*0f60*/  S2UR UR20, SR_CTAID.Y ;  /* 0x00000000001479c3 */ /* 0x000f220000002600 */
[----:B------:R-:W-:-:S05]  /*0f70*/  CS2R.32 R48, SR_CgaSize ;  /* 0x0000000000307805 */ /* 0x000fca0000008a00 */
[----:B------:R-:W-:-:S05]  /*0f80*/  IMAD R48, R48, -0xa0, RZ ;  /* 0xffffff6030307824 */ /* 0x000fca00078e02ff */
[----:B------:R-:W-:-:S14]  /*0f90*/  R2UR UR7, R48 ;  /* 0x00000000300772ca */ /* 0x000fdc00000e0000 */
[----:B------:R-:W3:Y:S01]  /*0fa0*/  LDCU UR7, c[0x0][UR7+0x2a0] ;  /* 0x00005400070777ac */ /* 0x000ee20008000800 */
[----:B------:R-:W-:-:S05]  /*0fb0*/  CS2R.32 R48, SR_CgaSize ;  /* 0x0000000000307805 */ /* 0x000fca0000008a00 */
[----:B------:R-:W-:-:S05]  /*0fc0*/  IMAD R48, R48, -0xa0, RZ ;  /* 0xffffff6030307824 */ /* 0x000fca00078e02ff */
[----:B------:R-:W-:-:S14]  /*0fd0*/  R2UR UR8, R48 ;  /* 0x00000000300872ca */ /* 0x000fdc00000e0000 */
[----:B------:R-:W3:Y:S01]  /*0fe0*/  LDCU UR8, c[0x0][UR8+0x2a4] ;  /* 0x00005480080877ac */ /* 0x000ee20008000800 */
[----:B------:R-:W3:Y:S01]  /*0ff0*/  LDCU UR19, c[0x0][0xb24] ;  /* 0x00016480ff1377ac */ /* 0x000ee20008000800 */
[----:B------:R-:W3:Y:S01]  /*1000*/  LDCU UR39, c[0x0][0xb24] ;  /* 0x00016480ff2777ac */ /* 0x000ee20008000800 */
[----:B-1----:R-:W-:Y:S01]  /*1010*/  I2FP.F32.U32 R2, UR22 ;  /* 0x0000001600027c45 */ /* 0x002fe20008201000 */
[----:B------:R-:W1:Y:S04]  /*1020*/  LDCU UR24, c[0x0][0xb30] ;  /* 0x00016600ff1877ac */ /* 0x000e680008000800 */
[----:B--2---:R-:W-:Y:S01]  /*1030*/  FMUL R2, R2, UR5 ;  /* 0x0000000502027c20 */ /* 0x004fe20008400000 */
[----:B----4-:R-:W-:-:S05]  /*1040*/  I2FP.F32.U32 R0, UR20 ;  /* 0x0000001400007c45 */ /* 0x010fca0008201000 */
[----:B------:R-:W2:Y:S01]  /*1050*/  F2I.U32.TRUNC.NTZ R2, R2 ;  /* 0x0000000200027305 */ /* 0x000ea2000020f000 */
[----:B---3--:R-:W-:-:S07]  /*1060*/  FMUL R0, R0, UR4 ;  /* 0x0000000400007c20 */ /* 0x008fce0008400000 */
[----:B------:R-:W3:Y:S01]  /*1070*/  F2I.U32.TRUNC.NTZ R0, R0 ;  /* 0x0000000000007305 */ /* 0x000ee2000020f000 */
[----:B--2---:R-:W-:Y:S02]  /*1080*/  R2UR UR4, R2 ;  /* 0x00000000020472ca */ /* 0x004fe400000e0000 */
[----:B------:R-:W-:Y:S02]  /*1090*/  PRMT R2, RZ, 0x7610, R2 ;  /* 0x00007610ff027816 */ /* 0x000fe40000000002 */
[----:B---3--:R-:W-:Y:S02]  /*10a0*/  R2UR UR6, R0 ;  /* 0x00000000000672ca */ /* 0x008fe400000e0000 */
[----:B------:R-:W-:-:S07]  /*10b0*/  PRMT R0, RZ, 0x7610, R0 ;  /* 0x00007610ff007816 */ /* 0x000fce0000000000 */
[----:B------:R-:W-:-:S04]  /*10c0*/  UIADD3 UR5, UPT, UPT, -UR4, URZ, URZ ;  /* 0x000000ff04057290 */ /* 0x000fc8000fffe1ff */
[----:B------:R-:W-:Y:S02]  /*10d0*/  UIMAD UR5, UR7, UR5, UR22 ;  /* 0x00000005070572a4 */ /* 0x000fe4000f8e0216 */
[----:B------:R-:W-:-:S04]  /*10e0*/  UIADD3 UR4, UPT, UPT, -UR6, URZ, URZ ;  /* 0x000000ff06047290 */ /* 0x000fc8000fffe1ff */
[----:B------:R-:W-:Y:S01]  /*10f0*/  IMAD.U32 R48, RZ, RZ, UR5 ;  /* 0x00000005ff307e24 */ /* 0x000fe2000f8e00ff */
[----:B------:R-:W-:-:S06]  /*1100*/  UIMAD UR4, UR8, UR4, UR20 ;  /* 0x00000004080472a4 */ /* 0x000fcc000f8e0214 */
[----:B------:R-:W-:Y:S01]  /*1110*/  IMAD.U32 R47, RZ, RZ, UR4 ;  /* 0x00000004ff2f7e24 */ /* 0x000fe2000f8e00ff */
[----:B-1----:R-:W-:Y:S06]  /*1120*/  BRA.U UP4, `(.L_x_17) ;  /* 0x0000000104307547 */ /* 0x002fec000b800000 */
[----:B------:R-:W-:Y:S01]  /*1130*/  R2UR UR5, R47 ;  /* 0x000000002f0572ca */ /* 0x000fe200000e0000 */
[----:B------:R-:W-:Y:S01]  /*1140*/  UMOV UR7, 0x3 ;  /* 0x0000000300077882 */ /* 0x000fe20000000000 */
[----:B------:R-:W-:-:S11]  /*1150*/  R2UR UR4, R48 ;  /* 0x00000000300472ca */ /* 0x000fd600000e0000 */
[----:B------:R-:W-:-:S04]  /*1160*/  UISETP.NE.AND UP0, UPT, UR5, URZ, UPT ;  /* 0x000000ff0500728c */ /* 0x000fc8000bf05270 */
[----:B------:R-:W-:Y:S02]  /*1170*/  UISETP.LT.U32.OR UP0, UPT, UR4, 0x2, !UP0 ;  /* 0x000000020400788c */ /* 0x000fe4000c701470 */
[----:B------:R-:W-:Y:S02]  /*1180*/  ULOP3.LUT UR4, UR4, 0xfffffffe, URZ, 0xc0, !UPT ;  /* 0xfffffffe04047892 */ /* 0x000fe4000f8ec0ff */
[----:B------:R-:W-:Y:S02]  /*1190*/  USEL UR6, URZ, 0x1, !UP0 ;  /* 0x00000001ff067887 */ /* 0x000fe4000c000000 */
[----:B------:R-:W-:Y:S02]  /*11a0*/  USEL UR5, URZ, 0x2, !UP0 ;  /* 0x00000002ff057887 */ /* 0x000fe4000c000000 */
[----:B------:R-:W-:Y:S02]  /*11b0*/  USHF.L.U32 UR4, UR7, UR4, URZ ;  /* 0x0000000407047299 */ /* 0x000fe400080006ff */
[----:B------:R-:W-:-:S04]  /*11c0*/  UIADD3 UR5, UPT, UPT, UR6, UR5, URZ ;  /* 0x0000000506057290 */ /* 0x000fc8000fffe0ff */
[----:B------:R-:W-:Y:S02]  /*11d0*/  IMAD.U32 R0, RZ, RZ, UR4 ;  /* 0x00000004ff007e24 */ /* 0x000fe4000f8e00ff */
[----:B------:R-:W-:-:S07]  /*11e0*/  IMAD.U32 R2, RZ, RZ, UR5 ;  /* 0x00000005ff027e24 */ /* 0x000fce000f8e00ff */
.L_x_17:
[----:B------:R-:W1:Y:S01]  /*11f0*/  S2UR UR48, SR_CTAID.Z ;  /* 0x00000000003079c3 */ /* 0x000e620000002700 */
[----:B------:R-:W-:Y:S01]  /*1200*/  UISETP.GE.AND UP0, UPT, UR19, 0x1, UPT ;  /* 0x000000011300788c */ /* 0x000fe2000bf06270 */
[----:B------:R-:W-:-:S08]  /*1210*/  UMOV UR45, UR22 ;  /* 0x00000016002d7c82 */ /* 0x000fd00008000000 */
[----:B------:R-:W-:Y:S05]  /*1220*/  BRA.U !UP0, `(.L_x_18) ;  /* 0x0000000108d47547 */ /* 0x000fea000b800000 */
[----:B------:R-:W2:Y:S01]  /*1230*/  LDCU.128 UR12, c[0x0][0xb10] ;  /* 0x00016200ff0c77ac */ /* 0x000ea20008000c00 */
[----:B------:R-:W3:Y:S01]  /*1240*/  LDCU UR21, c[0x0][0xb0c] ;  /* 0x00016180ff1577ac */ /* 0x000ee20008000800 */
[----:B------:R-:W4:Y:S01]  /*1250*/  LDCU UR6, c[0x0][0x370] ;  /* 0x00006e00ff0677ac */ /* 0x000f220008000800 */
[----:B------:R-:W1:Y:S01]  /*1260*/  LDCU UR7, c[0x0][0x374] ;  /* 0x00006e80ff0777ac */ /* 0x000e620008000800 */
[----:B------:R-:W1:Y:S01]  /*1270*/  LDCU UR23, c[0x0][0xb20] ;  /* 0x00016400ff1777ac */ /* 0x000e620008000800 */
[----:B--2---:R-:W-:Y:S02]  /*1280*/  UIMAD.WIDE.U32 UR4, UR22, UR12, URZ ;  /* 0x0000000c160472a5 */ /* 0x004fe4000f8e00ff */
[----:B---3--:R-:W-:Y:S01]  /*1290*/  UISETP.NE.AND UP0, UPT, UR21, 0x1, UPT ;  /* 0x000000011500788c */ /* 0x008fe2000bf05270 */
[----:B------:R-:W2:Y:S01]  /*12a0*/  LDCU.64 UR8, c[0x0][0xb28] ;  /* 0x00016500ff0877ac */ /* 0x000ea20008000a00 */
[----:B----4-:R-:W-:-:S03]  /*12b0*/  UIMAD.WIDE.U32 UR10, UR6, UR12, URZ ;  /* 0x0000000c060a72a5 */ /* 0x010fc6000f8e00ff */
[----:B------:R-:W-:Y:S01]  /*12c0*/  UMOV UR4, UR5 ;  /* 0x0000000500047c82 */ /* 0x000fe20008000000 */
[----:B------:R-:W-:Y:S02]  /*12d0*/  UISETP.NE.AND UP2, UPT, UR19, 0x1, UPT ;  /* 0x000000011300788c */ /* 0x000fe4000bf45270 */
[----:B------:R-:W-:Y:S01]  /*12e0*/  USHF.R.U32.HI UR4, URZ, UR13, UR4 ;  /* 0x0000000dff047299 */ /* 0x000fe20008011604 */
[----:B------:R-:W-:Y:S01]  /*12f0*/  UMOV UR10, UR11 ;  /* 0x0000000b000a7c82 */ /* 0x000fe20008000000 */
[----:B------:R-:W-:Y:S02]  /*1300*/  UIMAD.WIDE.U32 UR16, UR20, UR15, URZ ;  /* 0x0000000f141072a5 */ /* 0x000fe4000f8e00ff */
[----:B------:R-:W-:Y:S02]  /*1310*/  USEL UR5, UR22, UR4, !UP0 ;  /* 0x0000000416057287 */ /* 0x000fe4000c000000 */
[----:B------:R-:W-:Y:S02]  /*1320*/  @UP0 USHF.R.U32.HI UR6, URZ, UR13, UR10 ;  /* 0x0000000dff060299 */ /* 0x000fe4000801160a */
[----:B------:R-:W-:-:S02]  /*1330*/  UISETP.NE.AND UP0, UPT, UR14, 0x1, UPT ;  /* 0x000000010e00788c */ /* 0x000fc4000bf05270 */
[----:B-1----:R-:W-:Y:S02]  /*1340*/  UIMAD.WIDE.U32 UR10, UR7, UR15, URZ ;  /* 0x0000000f070a72a5 */ /* 0x002fe4000f8e00ff */
[----:B--2---:R-:W-:Y:S01]  /*1350*/  UIMAD.WIDE.U32 UR12, UR6, UR8, URZ ;  /* 0x00000008060c72a5 */ /* 0x004fe2000f8e00ff */
[----:B------:R-:W-:Y:S01]  /*1360*/  UMOV UR4, UR17 ;  /* 0x0000001100047c82 */ /* 0x000fe20008000000 */
[----:B------:R-:W-:-:S03]  /*1370*/  UIADD3 UR45, UPT, UPT, -UR5, URZ, URZ ;  /* 0x000000ff052d7290 */ /* 0x000fc6000fffe1ff */
[----:B------:R-:W-:Y:S01]  /*1380*/  UMOV UR10, UR11 ;  /* 0x0000000b000a7c82 */ /* 0x000fe20008000000 */
[----:B------:R-:W-:Y:S02]  /*1390*/  USHF.R.U32.HI UR4, URZ, UR23, UR4 ;  /* 0x00000017ff047299 */ /* 0x000fe40008011604 */
[----:B------:R-:W-:Y:S01]  /*13a0*/  @UP0 USHF.R.U32.HI UR7, URZ, UR23, UR10 ;  /* 0x00000017ff070299 */ /* 0x000fe2000801160a */
[----:B------:R-:W-:Y:S01]  /*13b0*/  UMOV UR12, UR13 ;  /* 0x0000000d000c7c82 */ /* 0x000fe20008000000 */
[----:B------:R-:W-:Y:S02]  /*13c0*/  USEL UR4, UR20, UR4, !UP0 ;  /* 0x0000000414047287 */ /* 0x000fe4000c000000 */
[----:B------:R-:W-:Y:S02]  /*13d0*/  UIMAD.WIDE.U32 UR10, UR7, UR8, URZ ;  /* 0x00000008070a72a5 */ /* 0x000fe4000f8e00ff */
[----:B------:R-:W-:Y:S02]  /*13e0*/  @UP2 USHF.R.U32.HI UR6, URZ, UR9, UR12 ;  /* 0x00000009ff062299 */ /* 0x000fe4000801160c */
[----:B------:R-:W-:-:S02]  /*13f0*/  UIMAD.WIDE.U32 UR12, UR4, UR8, URZ ;  /* 0x00000008040c72a5 */ /* 0x000fc4000f8e00ff */
[----:B------:R-:W-:Y:S01]  /*1400*/  UIMAD UR45, UR21, UR45, UR22 ;  /* 0x0000002d152d72a4 */ /* 0x000fe2000f8e0216 */
[----:B------:R-:W-:Y:S02]  /*1410*/  UMOV UR10, UR11 ;  /* 0x0000000b000a7c82 */ /* 0x000fe40008000000 */
[----:B------:R-:W-:Y:S02]  /*1420*/  @UP2 USHF.R.U32.HI UR7, URZ, UR9, UR10 ;  /* 0x00000009ff072299 */ /* 0x000fe4000801160a */
[----:B------:R-:W-:Y:S02]  /*1430*/  UIMAD UR10, UR6, UR19, URZ ;  /* 0x00000013060a72a4 */ /* 0x000fe4000f8e02ff */
[----:B------:R-:W-:-:S04]  /*1440*/  UIMAD UR7, UR7, UR19, URZ ;  /* 0x00000013070772a4 */ /* 0x000fc8000f8e02ff */
[----:B------:R-:W-:-:S03]  /*1450*/  UISETP.GE.AND UP0, UPT, UR4, UR7, UPT ;  /* 0x000000070400728c */ /* 0x000fc6000bf06270 */
[----:B------:R-:W-:Y:S01]  /*1460*/  UMOV UR7, UR13 ;  /* 0x0000000d00077c82 */ /* 0x000fe20008000000 */
[----:B------:R-:W-:Y:S02]  /*1470*/  UISETP.GE.OR UP0, UPT, UR5, UR10, UP0 ;  /* 0x0000000a0500728c */ /* 0x000fe40008706670 */
[----:B------:R-:W-:Y:S02]  /*1480*/  UIMAD.WIDE.U32 UR10, UR5, UR8, URZ ;  /* 0x00000008050a72a5 */ /* 0x000fe4000f8e00ff */
[----:B------:R-:W-:Y:S02]  /*1490*/  USHF.R.U32.HI UR7, URZ, UR9, UR7 ;  /* 0x00000009ff077299 */ /* 0x000fe40008011607 */
[----:B------:R-:W-:Y:S02]  /*14a0*/  UIADD3 UR10, UPT, UPT, -UR4, URZ, URZ ;  /* 0x000000ff040a7290 */ /* 0x000fe4000fffe1ff */
[----:B------:R-:W-:Y:S02]  /*14b0*/  USEL UR7, UR4, UR7, !UP2 ;  /* 0x0000000704077287 */ /* 0x000fe4000d000000 */
[----:B------:R-:W-:Y:S01]  /*14c0*/  UIMAD UR10, UR14, UR10, UR20 ;  /* 0x0000000a0e0a72a4 */ /* 0x000fe2000f8e0214 */
[----:B------:R-:W-:-:S02]  /*14d0*/  @!UP0 UMOV UR8, UR11 ;  /* 0x0000000b00088c82 */ /* 0x000fc40008000000 */
[----:B------:R-:W-:Y:S02]  /*14e0*/  @!UP0 USHF.R.U32.HI UR8, URZ, UR9, UR8 ;  /* 0x00000009ff088299 */ /* 0x000fe40008011608 */
[----:B------:R-:W-:Y:S02]  /*14f0*/  UIADD3 UR9, UPT, UPT, -UR7, URZ, URZ ;  /* 0x000000ff07097290 */ /* 0x000fe4000fffe1ff */
[----:B------:R-:W-:Y:S02]  /*1500*/  @!UP0 USEL UR8, UR5, UR8, !UP2 ;  /* 0x0000000805088287 */ /* 0x000fe4000d000000 */
[----:B------:R-:W-:Y:S02]  /*1510*/  UIMAD UR9, UR19, UR9, UR4 ;  /* 0x00000009130972a4 */ /* 0x000fe4000f8e0204 */
[----:B------:R-:W-:Y:S02]  /*1520*/  @!UP0 UIADD3 UR7, UPT, UPT, UR7, -UR8, URZ ;  /* 0x8000000807078290 */ /* 0x000fe4000fffe0ff */
[----:B------:R-:W-:-:S02]  /*1530*/  @!UP0 UIMAD UR6, UR9, UR6, UR8 ;  /* 0x00000006090682a4 */ /* 0x000fc4000f8e0208 */
[----:B------:R-:W-:-:S04]  /*1540*/  @!UP0 UIMAD UR4, UR7, UR19, UR5 ;  /* 0x00000013070482a4 */ /* 0x000fc8000f8e0205 */
[----:B------:R-:W-:Y:S01]  /*1550*/  UIMAD UR20, UR4, UR14, UR10 ;  /* 0x0000000e041472a4 */ /* 0x000fe2000f8e020a */
[----:B------:R-:W-:Y:S02]  /*1560*/  @!UP0 UMOV UR5, UR6 ;  /* 0x0000000600058c82 */ /* 0x000fe40008000000 */
[----:B------:R-:W-:-:S12]  /*1570*/  UIMAD UR45, UR5, UR21, UR45 ;  /* 0x00000015052d72a4 */ /* 0x000fd8000f8e022d */
.L_x_18:
[----:B------:R-:W-:-:S09]  /*1580*/  UISETP.NE.AND UP0, UPT, UR24, 0x1, UPT ;  /* 0x000000011800788c */ /* 0x000fd2000bf05270 */
[----:B------:R-:W-:Y:S05]  /*1590*/  BRA.U UP0, `(.L_x_19) ;  /* 0x0000000100407547 */ /* 0x000fea000b800000 */
[----:B------:R-:W2:Y:S01]  /*15a0*/  LDCU.128 UR8, c[0x0][0xb10] ;  /* 0x00016200ff0877ac */ /* 0x000ea20008000c00 */
[----:B------:R-:W3:Y:S01]  /*15b0*/  LDCU UR12, c[0x0][0xb0c] ;  /* 0x00016180ff0c77ac */ /* 0x000ee20008000800 */
[----:B------:R-:W4:Y:S01]  /*15c0*/  LDCU UR13, c[0x0][0xb20] ;  /* 0x00016400ff0d77ac */ /* 0x000f220008000800 */
[----:B--2---:R-:W-:Y:S02]  /*15d0*/  UIMAD.WIDE.U32 UR4, UR45, UR8, URZ ;  /* 0x000000082d0472a5 */ /* 0x004fe4000f8e00ff */
[----:B------:R-:W-:Y:S02]  /*15e0*/  UIMAD.WIDE.U32 UR6, UR20, UR11, URZ ;  /* 0x0000000b140672a5 */ /* 0x000fe4000f8e00ff */
[----:B---3--:R-:W-:Y:S02]  /*15f0*/  UISETP.NE.AND UP0, UPT, UR12, 0x1, UPT ;  /* 0x000000010c00788c */ /* 0x008fe4000bf05270 */
[----:B------:R-:W-:-:S03]  /*1600*/  USHF.R.U32.HI UR5, URZ, UR9, UR5 ;  /* 0x00000009ff057299 */ /* 0x000fc60008011605 */
[----:B------:R-:W-:Y:S01]  /*1610*/  UMOV UR4, UR7 ;  /* 0x0000000700047c82 */ /* 0x000fe20008000000 */
[----:B------:R-:W-:Y:S02]  /*1620*/  USEL UR5, UR45, UR5, !UP0 ;  /* 0x000000052d057287 */ /* 0x000fe4000c000000 */
[----:B------:R-:W-:Y:S02]  /*1630*/  UISETP.NE.AND UP0, UPT, UR10, 0x1, UPT ;  /* 0x000000010a00788c */ /* 0x000fe4000bf05270 */
[----:B----4-:R-:W-:-:S04]  /*1640*/  USHF.R.U32.HI UR4, URZ, UR13, UR4 ;  /* 0x0000000dff047299 */ /* 0x010fc80008011604 */
[----:B------:R-:W-:-:S04]  /*1650*/  USEL UR4, UR20, UR4, !UP0 ;  /* 0x0000000414047287 */ /* 0x000fc8000c000000 */
[----:B------:R-:W-:Y:S02]  /*1660*/  UIADD3 UR6, UPT, UPT, -UR4, UR5, URZ ;  /* 0x0000000504067290 */ /* 0x000fe4000fffe1ff */
[----:B------:R-:W-:Y:S02]  /*1670*/  UIADD3 UR4, UPT, UPT, UR4, -UR5, URZ ;  /* 0x8000000504047290 */ /* 0x000fe4000fffe0ff */
[----:B------:R-:W-:Y:S02]  /*1680*/  UIMAD UR20, UR6, UR10, UR20 ;  /* 0x0000000a061472a4 */ /* 0x000fe4000f8e0214 */
[----:B------:R-:W-:-:S12]  /*1690*/  UIMAD UR45, UR4, UR12, UR45 ;  /* 0x0000000c042d72a4 */ /* 0x000fd8000f8e022d */
.L_x_19:
[----:B------:R-:W-:Y:S05]  /*16a0*/  BRA.U !UP6, `(.L_x_20) ;  /* 0x000000010e0c7547 */ /* 0x000fea000b800000 */
[----:B------:R-:W-:Y:S01]  /*16b0*/  UCGABAR_WAIT ;  /* 0x0000000000007dc7 */ /* 0x000fe20008000000 */
[----:B------:R-:W-:Y:S01]  /*16c0*/  CCTL.IVALL ;  /* 0x00000000ff00798f */ /* 0x000fe20002000000 */
[----:B------:R-:W-:Y:S05]  /*16d0*/  BRA `(.L_x_21) ;  /* 0x0000000000047947 */ /* 0x000fea0003800000 */
.L_x_20:
[----:B------:R-:W-:Y:S06]  /*16e0*/  BAR.SYNC.DEFER_BLOCKING 0x0 ;  /* 0x0000000000007b1d */ /* 0x000fec0000010000 */
.L_x_21:
[----:B------:R-:W-:Y:S05]  /*16f0*/  BRA.U UP5, `(.L_x_22) ;  /* 0x0000001d053c7547 */ /* 0x000fea000b800000 */
[----:B------:R-:W2:Y:S01]  /*1700*/  LDCU UR5, c[0x0][0x388] ;  /* 0x00007100ff0577ac */ /* 0x000ea20008000800 */
[----:B------:R-:W-:Y:S01]  /*1710*/  PLOP3.LUT P1, PT, PT, PT, UP3, 0x80, 0x8 ;  /* 0x000000000008781c */ /* 0x000fe20003f2f038 */
[----:B------:R-:W-:Y:S01]  /*1720*/  IMAD.MOV.U32 R2, RZ, RZ, RZ ;  /* 0x000000ffff027224 */ /* 0x000fe200078e00ff */
[----:B------:R-:W-:Y:S01]  /*1730*/  ISETP.EQ.OR P2, PT, R3, RZ, P3 ;  /* 0x000000ff0300720c */ /* 0x000fe20001f42670 */
[----:B------:R-:W3:Y:S01]  /*1740*/  LDCU UR6, c[0x0][0x38c] ;  /* 0x00007180ff0677ac */ /* 0x000ee20008000800 */
[----:B------:R-:W-:Y:S01]  /*1750*/  PLOP3.LUT P1, PT, P1, PT, PT, 0x8, 0x80 ;  /* 0x000000000080781c */ /* 0x000fe20000f2e170 */
[----:B------:R-:W4:Y:S01]  /*1760*/  LDCU UR50, c[0x0][0x390] ;  /* 0x00007200ff3277ac */ /* 0x000f220008000800 */
[----:B------:R-:W-:Y:S01]  /*1770*/  UISETP.NE.AND UP1, UPT, UR18, URZ, UPT ;  /* 0x000000ff1200728c */ /* 0x000fe2000bf25270 */
[----:B------:R-:W1:Y:S01]  /*1780*/  LDCU UR49, c[0x0][0x370] ;  /* 0x00006e00ff3177ac */ /* 0x000e620008000800 */
[----:B--2---:R-:W-:Y:S01]  /*1790*/  UIADD3 UR5, UPT, UPT, UR5, 0x3f, URZ ;  /* 0x0000003f05057890 */ /* 0x004fe2000fffe0ff */
[----:B------:R-:W2:Y:S03]  /*17a0*/  LDCU.64 UR36, c[0x0][0x348] ;  /* 0x00006900ff2477ac */ /* 0x000ea60008000a00 */
[----:B------:R-:W-:Y:S01]  /*17b0*/  USHF.R.S32.HI UR4, URZ, 0x1f, UR5 ;  /* 0x0000001fff047899 */ /* 0x000fe20008011405 */
[----:B------:R-:W2:Y:S03]  /*17c0*/  LDCU UR47, c[0x0][0x374] ;  /* 0x00006e80ff2f77ac */ /* 0x000ea60008000800 */
[----:B------:R-:W-:-:S02]  /*17d0*/  ULEA.HI UR4, UR4, UR5, URZ, 0x6 ;  /* 0x0000000504047291 */ /* 0x000fc4000f8f30ff */
[----:B------:R-:W-:Y:S02]  /*17e0*/  USHF.L.U32 UR5, UR22, 0x6, URZ ;  /* 0x0000000616057899 */ /* 0x000fe400080006ff */
[----:B------:R-:W-:Y:S02]  /*17f0*/  USHF.R.S32.HI UR4, URZ, 0x6, UR4 ;  /* 0x00000006ff047899 */ /* 0x000fe40008011404 */
[----:B-1----:R-:W-:Y:S02]  /*1800*/  ULOP3.LUT UR48, UR5, 0x40, URZ, 0xc0, !UPT ;  /* 0x0000004005307892 */ /* 0x002fe4000f8ec0ff */
[----:B---3--:R-:W-:Y:S02]  /*1810*/  UIMAD UR4, UR4, UR6, URZ ;  /* 0x00000006040472a4 */ /* 0x008fe4000f8e02ff */
[----:B------:R-:W-:Y:S02]  /*1820*/  USEL UR33, UR67, 0x2, UP1 ;  /* 0x0000000243217887 */ /* 0x000fe40008800000 */
[----:B----4-:R-:W-:Y:S01]  /*1830*/  UIMAD UR50, UR4, UR50, URZ ;  /* 0x00000032043272a4 */ /* 0x010fe2000f8e02ff */
[----:B------:R-:W-:Y:S01]  /*1840*/  UMOV UR23, 0x1 ;  /* 0x0000000100177882 */ /* 0x000fe20000000000 */
[----:B------:R-:W-:-:S02]  /*1850*/  UMOV UR25, URZ ;  /* 0x000000ff00197c82 */ /* 0x000fc40008000000 */
[----:B------:R-:W-:Y:S02]  /*1860*/  UISETP.NE.AND UP2, UPT, UR50, URZ, UPT ;  /* 0x000000ff3200728c */ /* 0x000fe4000bf45270 */
[----:B------:R-:W-:Y:S01]  /*1870*/  UISETP.LT.U32.AND UP0, UPT, UR50, 0xd, UPT ;  /* 0x0000000d3200788c */ /* 0x000fe2000bf01070 */
[----:B------:R-:W-:Y:S01]  /*1880*/  UMOV UR30, URZ ;  /* 0x000000ff001e7c82 */ /* 0x000fe20008000000 */
[----:B------:R-:W-:Y:S02]  /*1890*/  UMOV UR34, URZ ;  /* 0x000000ff00227c82 */ /* 0x000fe40008000000 */
[----:B------:R-:W-:-:S04]  /*18a0*/  USEL UR4, UR50, 0xd, UP0 ;  /* 0x0000000d32047887 */ /* 0x000fc80008000000 */
[----:B------:R-:W-:Y:S02]  /*18b0*/  UIADD3 UR5, UPT, UPT, UR4, -0x1, URZ ;  /* 0xffffffff04057890 */ /* 0x000fe4000fffe0ff */
[----:B------:R-:W-:Y:S02]  /*18c0*/  @!UP2 UIADD3 UR5, UPT, UPT, UR4, URZ, URZ ;  /* 0x000000ff0405a290 */ /* 0x000fe4000fffe0ff */
[----:B------:R-:W-:Y:S02]  /*18d0*/  UIADD3 UR46, UPT, UPT, UR50, -UR4, URZ ;  /* 0x80000004322e7290 */ /* 0x000fe4000fffe0ff */
[----:B--2---:R-:W-:-:S12]  /*18e0*/  UIADD3 UR51, UPT, UPT, UR5, 0x1, URZ ;  /* 0x0000000105337890 */ /* 0x004fd8000fffe0ff */
.L_x_40:
[----:B------:R-:W1:Y:S01]  /*18f0*/  S2UR UR31, SR_CgaCtaId ;  /* 0x00000000001f79c3 */ /* 0x000e620000008800 */
[----:B------:R-:W-:Y:S01]  /*1900*/  UMOV UR4, 0x400 ;  /* 0x0000040000047882 */ /* 0x000fe20000000000 */
[----:B------:R-:W-:Y:S01]  /*1910*/  MOV R0, UR23 ;  /* 0x0000001700007c02 */ /* 0x000fe20008000f00 */
[----:B------:R-:W-:Y:S02]  /*1920*/  UISETP.NE.AND UP0, UPT, UR50, URZ, UPT ;  /* 0x000000ff3200728c */ /* 0x000fe4000bf05270 */
[----:B------:R-:W-:Y:S01]  /*1930*/  ULEA UR19, UR20, UR48, 0x7 ;  /* 0x0000003014137291 */ /* 0x000fe2000f8e38ff */
[----:B------:R-:W-:Y:S01]  /*1940*/  SHF.L.U32 R0, R0, 0x1f, RZ ;  /* 0x0000001f00007819 */ /* 0x000fe200000006ff */
[----:B------:R-:W-:Y:S01]  /*1950*/  UMOV UR24, URZ ;  /* 0x000000ff00187c82 */ /* 0x000fe20008000000 */
[----:B------:R-:W-:Y:S01]  /*1960*/  UMOV UR21, URZ ;  /* 0x000000ff00157c82 */ /* 0x000fe20008000000 */
[----:B------:R-:W-:Y:S01]  /*1970*/  UMOV UR20, URZ ;  /* 0x000000ff00147c82 */ /* 0x000fe20008000000 */
[----:B-1----:R-:W-:-:S04]  /*1980*/  ULEA UR31, UR31, UR4, 0x18 ;  /* 0x000000041f1f7291 */ /* 0x002fc8000f8ec0ff */
[----:B------:R-:W-:-:S09]  /*1990*/  ULEA UR4, UR25, UR31, 0x3 ;  /* 0x0000001f19047291 */ /* 0x000fd2000f8e18ff */
[----:B------:R1:W2:Y:S01]  /*19a0*/  SYNCS.PHASECHK.TRANS64.TRYWAIT P0, [UR4+0x68], R0 ;  /* 0x00006800ff0075a7 */ /* 0x0002a20008001104 */
[----:B------:R-:W-:-:S04]  /*19b0*/  ULEA.HI UR4, UR45, UR45, URZ, 0x1 ;  /* 0x0000002d2d047291 */ /* 0x000fc8000f8f08ff */
[----:B------:R-:W-:-:S04]  /*19c0*/  USHF.L.U32 UR4, UR4, 0x6, URZ ;  /* 0x0000000604047899 */ /* 0x000fc800080006ff */
[----:B------:R-:W-:Y:S01]  /*19d0*/  ULOP3.LUT UR35, UR48, 0xffffff80, UR4, 0xf8, !UPT ;  /* 0xffffff8030237892 */ /* 0x000fe2000f8ef804 */
[----:B------:R-:W-:Y:S11]  /*19e0*/  BRA.U !UP0, `(.L_x_23) ;  /* 0x00000005085c7547 */ /* 0x000ff6000b800000 */
[----:B------:R-:W3:Y:S01]  /*19f0*/  LDCU.128 UR8, c[0x0][0x480] ;  /* 0x00009000ff0877ac */ /* 0x000ee20008000c00 */
[----:B------:R-:W4:Y:S01]  /*1a00*/  LDCU.64 UR12, c[0x0][0x490] ;  /* 0x00009200ff0c77ac */ /* 0x000f220008000a00 */
[----:B------:R-:W1:Y:S01]  /*1a10*/  LDCU.64 UR20, c[0x0][0x4b0] ;  /* 0x00009600ff1477ac */ /* 0x000e620008000a00 */
[----:B------:R-:W1:Y:S01]  /*1a20*/  LDCU.64 UR16, c[0x0][0x4d0] ;  /* 0x00009a00ff1077ac */ /* 0x000e620008000a00 */
[----:B------:R-:W1:Y:S01]  /*1a30*/  LDCU UR43, c[0x0][0x390] ;  /* 0x00007200ff2b77ac */ /* 0x000e620008000800 */
[----:B---3--:R-:W-:Y:S02]  /*1a40*/  UIMAD.WIDE.U32 UR4, UR35, UR9, URZ ;  /* 0x00000009230472a5 */ /* 0x008fe4000f8e00ff */
[----:B------:R-:W-:Y:S01]  /*1a50*/  UISETP.NE.AND UP0, UPT, UR8, 0x1, UPT ;  /* 0x000000010800788c */ /* 0x000fe2000bf05270 */
[----:B------:R-:W3:Y:S04]  /*1a60*/  LDCU UR44, c[0x0][0x38c] ;  /* 0x00007180ff2c77ac */ /* 0x000ee80008000800 */
[----:B------:R-:W-:Y:S01]  /*1a70*/  UMOV UR4, UR5 ;  /* 0x0000000500047c82 */ /* 0x000fe20008000000 */
[----:B------:R-:W1:Y:S01]  /*1a80*/  LDCU.64 UR14, c[0x0][0x4b8] ;  /* 0x00009700ff0e77ac */ /* 0x000e620008000a00 */
[----:B------:R-:W-:-:S02]  /*1a90*/  USHF.R.U32.HI UR6, URZ, UR10, UR4 ;  /* 0x0000000aff067299 */ /* 0x000fc40008011604 */
[----:B------:R-:W-:Y:S02]  /*1aa0*/  UIADD3 UR34, UPT, UPT, UR51, UR30, URZ ;  /* 0x0000001e33227290 */ /* 0x000fe4000fffe0ff */
[----:B------:R-:W-:Y:S02]  /*1ab0*/  USEL UR6, UR35, UR6, !UP0 ;  /* 0x0000000623067287 */ /* 0x000fe4000c000000 */
[----:B------:R-:W-:Y:S02]  /*1ac0*/  UISETP.NE.AND UP0, UPT, UR11, 0x1, UPT ;  /* 0x000000010b00788c */ /* 0x000fe4000bf05270 */
[----:B----4-:R-:W-:Y:S02]  /*1ad0*/  UIMAD.WIDE.U32 UR4, UR6, UR12, URZ ;  /* 0x0000000c060472a5 */ /* 0x010fe4000f8e00ff */
[----:B------:R-:W-:Y:S01]  /*1ae0*/  UIADD3 UR7, UPT, UPT, -UR6, URZ, URZ ;  /* 0x000000ff06077290 */ /* 0x000fe2000fffe1ff */
[----:B------:R-:W-:-:S03]  /*1af0*/  UMOV UR24, URZ ;  /* 0x000000ff00187c82 */ /* 0x000fc60008000000 */
[----:B------:R-:W-:Y:S01]  /*1b00*/  UIMAD UR7, UR8, UR7, UR35 ;  /* 0x00000007080772a4 */ /* 0x000fe2000f8e0223 */
[----:B------:R-:W-:Y:S02]  /*1b10*/  UMOV UR4, UR5 ;  /* 0x0000000500047c82 */ /* 0x000fe40008000000 */
[----:B------:R-:W-:Y:S02]  /*1b20*/  USHF.R.U32.HI UR13, URZ, UR13, UR4 ;  /* 0x0000000dff0d7299 */ /* 0x000fe40008011604 */
[----:B------:R-:W4:Y:S02]  /*1b30*/  LDCU.64 UR4, c[0x0][0x4d8] ;  /* 0x00009b00ff0477ac */ /* 0x000f240008000a00 */
[----:B------:R-:W-:-:S04]  /*1b40*/  USEL UR13, UR6, UR13, !UP0 ;  /* 0x0000000d060d7287 */ /* 0x000fc8000c000000 */
[----:B------:R-:W-:-:S04]  /*1b50*/  UIADD3 UR12, UPT, UPT, -UR13, URZ, URZ ;  /* 0x000000ff0d0c7290 */ /* 0x000fc8000fffe1ff */
[----:B------:R-:W-:Y:S02]  /*1b60*/  UIMAD UR12, UR11, UR12, UR6 ;  /* 0x0000000c0b0c72a4 */ /* 0x000fe4000f8e0206 */
[----:B-1----:R-:W-:Y:S02]  /*1b70*/  UIMAD UR11, UR7, UR20, UR16 ;  /* 0x00000014070b72a4 */ /* 0x002fe4000f8e0210 */
[----:B------:R-:W-:Y:S01]  /*1b80*/  UIMAD UR12, UR12, UR21, UR17 ;  /* 0x000000150c0c72a4 */ /* 0x000fe2000f8e0211 */
[----:B------:R-:W-:Y:S01]  /*1b90*/  UMOV UR6, UR25 ;  /* 0x0000001900067c82 */ /* 0x000fe20008000000 */
[----:B------:R-:W-:Y:S01]  /*1ba0*/  UMOV UR20, URZ ;  /* 0x000000ff00147c82 */ /* 0x000fe20008000000 */
[----:B---3--:R-:W-:-:S09]  /*1bb0*/  UMOV UR21, URZ ;  /* 0x000000ff00157c82 */ /* 0x008fd20008000000 */
.L_x_29:
[----:B------:R-:W-:Y:S01]  /*1bc0*/  @!P3 MOV R3, 0x8000 ;  /* 0x000080000003b802 */ /* 0x000fe20000000f00 */
[----:B------:R-:W-:Y:S01]  /*1bd0*/  ULEA UR9, UR6, UR31, 0x3 ;  /* 0x0000001f06097291 */ /* 0x000fe2000f8e18ff */
[----:B-12---:R-:W-:Y:S11]  /*1be0*/  @P0 BRA `(.L_x_24) ;  /* 0x0000000000100947 */ /* 0x006ff60003800000 */
[----:B------:R-:W-:Y:S04]  /*1bf0*/  MOV R4, UR23 ;  /* 0x0000001700047c02 */ /* 0x000fe80008000f00 */
[----:B------:R-:W-:Y:S04]  /*1c00*/  SHF.L.U32 R4, R4, 0x1f, RZ ;  /* 0x0000001f04047819 */ /* 0x000fe800000006ff */
[----:B------:R-:W1:Y:S02]  /*1c10*/  SYNCS.PHASECHK.TRANS64.TRYWAIT P0, [UR9+0x68], R4 ;  /* 0x00006804ff0075a7 */ /* 0x000e640008001109 */
[----:B-1----:R-:W-:Y:S05]  /*1c20*/  @!P0 BRA `(.L_x_25) ;  /* 0x0000007800b48947 */ /* 0x002fea0003800000 */
.L_x_24:
[----:B------:R2:W-:Y:S01]  /*1c30*/  @!P3 SYNCS.ARRIVE.TRANS64 RZ, [UR9], R3 ;  /* 0x00000003ffffb9a7 */ /* 0x0005e20008000009 */
[----:B------:R-:W-:Y:S04]  /*1c40*/  ULOP3.LUT UR7, UR33, 0x2, URZ, 0xfc, !UPT ;  /* 0x0000000221077892 */ /* 0x000fe8000f8efcff */
[----:B------:R-:W-:Y:S09]  /*1c50*/  UISETP.NE.AND UP0, UPT, UR7, 0x2, UPT ;  /* 0x000000020700788c */ /* 0x000ff2000bf05270 */
[----:B------:R-:W-:Y:S05]  /*1c60*/  BRA.U UP0, `(.L_x_26) ;  /* 0x0000000100047547 */ /* 0x000fea000b800000 */
[----:B----4-:R-:W-:Y:S05]  /*1c70*/  BPT.TRAP 0x1 ;  /* 0x000000040000795c */ /* 0x010fea0000300000 */
.L_x_26:
[----:B------:R-:W-:Y:S04]  /*1c80*/  BSSY.RECONVERGENT B0, `(.L_x_27) ;  /* 0x0000003000007945 */ /* 0x000fe80003800200 */
[----:B------:R-:W-:Y:S05]  /*1c90*/  @P2 BRA `(.L_x_28) ;  /* 0x0000000000042947 */ /* 0x000fea0003800000 */
[----:B----4-:R-:W-:Y:S05]  /*1ca0*/  BPT.TRAP 0x1 ;  /* 0x000000040000795c */ /* 0x010fea0000300000 */
.L_x_28:
[----:B----4-:R-:W-:Y:S05]  /*1cb0*/  BSYNC.RECONVERGENT B0 ;  /* 0x0000000000007941 */ /* 0x010fea0003800200 */
.L_x_27:
[----:B------:R-:W-:Y:S02]  /*1cc0*/  UIADD3 UR7, UPT, UPT, UR6, 0x1, URZ ;  /* 0x0000000106077890 */ /* 0x000fe4000fffe0ff */
[----:B------:R-:W-:Y:S02]  /*1cd0*/  ULEA UR16, UR6, UR31, 0xd ;  /* 0x0000001f06107291 */ /* 0x000fe4000f8e68ff */
[----:B------:R-:W-:Y:S02]  /*1ce0*/  UISETP.NE.AND UP0, UPT, UR7, 0xd, UPT ;  /* 0x0000000d0700788c */ /* 0x000fe4000bf05270 */
[----:B------:R-:W-:Y:S02]  /*1cf0*/  UIADD3 UR28, UP1, UPT, UR36, 0x80, URZ ;  /* 0x00000080241c7890 */ /* 0x000fe4000ff3e0ff */
[----:B------:R-:W-:Y:S02]  /*1d00*/  USEL UR8, URZ, 0x1, UP0 ;  /* 0x00000001ff087887 */ /* 0x000fe40008000000 */
[----:B------:R-:W-:Y:S02]  /*1d10*/  USEL UR25, UR7, URZ, UP0 ;  /* 0x000000ff07197287 */ /* 0x000fe40008000000 */
[----:B------:R-:W-:Y:S02]  /*1d20*/  ULOP3.LUT UR23, UR23, UR8, URZ, 0x3c, !UPT ;  /* 0x0000000817177292 */ /* 0x000fe4000f8e3cff */
[----:B------:R-:W-:Y:S02]  /*1d30*/  ULEA UR7, UR25, UR31, 0x3 ;  /* 0x0000001f19077291 */ /* 0x000fe4000f8e18ff */
[----:B------:R-:W-:Y:S02]  /*1d40*/  ULOP3.LUT UR9, UR9, 0xfefffff8, URZ, 0xc0, !UPT ;  /* 0xfefffff809097892 */ /* 0x000fe4000f8ec0ff */
[----:B------:R-:W-:Y:S01]  /*1d50*/  USHF.L.U32 UR10, UR24, 0x6, URZ ;  /* 0x00000006180a7899 */ /* 0x000fe200080006ff */
[----:B-1----:R-:W-:Y:S01]  /*1d60*/  MOV R0, UR23 ;  /* 0x0000001700007c02 */ /* 0x002fe20008000f00 */
[----:B------:R-:W-:Y:S02]  /*1d70*/  UIADD3.X UR29, UPT, UPT, URZ, UR37, URZ, UP1, !UPT ;  /* 0x00000025ff1d7290 */ /* 0x000fe40008ffe4ff */
[----:B------:R-:W-:Y:S01]  /*1d80*/  UIADD3 UR8, UPT, UPT, UR16, 0x4300, URZ ;  /* 0x0000430010087890 */ /* 0x000fe2000fffe0ff */
[----:B------:R-:W-:Y:S01]  /*1d90*/  SHF.L.U32 R0, R0, 0x1f, RZ ;  /* 0x0000001f00007819 */ /* 0x000fe200000006ff */
[----:B------:R-:W-:Y:S02]  /*1da0*/  UIADD3 UR26, UP0, UPT, UR36, 0x180, URZ ;  /* 0x00000180241a7890 */ /* 0x000fe4000ff1e0ff */
[----:B------:R-:W-:Y:S01]  /*1db0*/  UIADD3 UR16, UPT, UPT, UR16, 0x1e300, URZ ;  /* 0x0001e30010107890 */ /* 0x000fe2000fffe0ff */
[----:B------:R3:W1:Y:S01]  /*1dc0*/  SYNCS.PHASECHK.TRANS64.TRYWAIT P0, [UR7+0x68], R0 ;  /* 0x00006800ff0075a7 */ /* 0x0006620008001107 */
[----:B------:R-:W-:Y:S02]  /*1dd0*/  UIMAD UR7, UR20, UR14, UR4 ;  /* 0x0000000e140772a4 */ /* 0x000fe4000f8e0204 */
[----:B------:R-:W-:Y:S02]  /*1de0*/  UIMAD UR6, UR21, UR15, UR5 ;  /* 0x0000000f150672a4 */ /* 0x000fe4000f8e0205 */
[----:B------:R-:W-:Y:S02]  /*1df0*/  UIADD3.X UR27, UPT, UPT, URZ, UR37, URZ, UP0, !UPT ;  /* 0x00000025ff1b7290 */ /* 0x000fe400087fe4ff */
[----:B------:R-:W-:Y:S02]  /*1e00*/  UPRMT UR6, UR7, 0x40, UR6 ;  /* 0x0000004007067896 */ /* 0x000fe40008000006 */
[----:B------:R-:W-:Y:S02]  /*1e10*/  UIADD3 UR32, UPT, UPT, UR20, 0x1, URZ ;  /* 0x0000000114207890 */ /* 0x000fe4000fffe0ff */
[----:B------:R-:W-:Y:S02]  /*1e20*/  UPRMT UR6, UR6, 0x5410, URZ ;  /* 0x0000541006067896 */ /* 0x000fe400080000ff */
[----:B------:R-:W-:Y:S02]  /*1e30*/  UISETP.NE.AND UP2, UPT, UR32, UR44, UPT ;  /* 0x0000002c2000728c */ /* 0x000fe4000bf45270 */
[----:B------:R-:W-:Y:S02]  /*1e40*/  UIADD3 UR22, UPT, UPT, UR21, 0x1, URZ ;  /* 0x0000000115167890 */ /* 0x000fe4000fffe0ff */
[----:B------:R-:W-:Y:S02]  /*1e50*/  UIADD3 UR30, UPT, UPT, UR30, 0x1, URZ ;  /* 0x000000011e1e7890 */ /* 0x000fe4000fffe0ff */
[----:B------:R-:W-:Y:S01]  /*1e60*/  UIADD3 UR7, UPT, UPT, UR24, 0x1, URZ ;  /* 0x0000000118077890 */ /* 0x000fe2000fffe0ff */
[----:B------:R-:W-:Y:S01]  /*1e70*/  UMOV UR40, 0x0 ;  /* 0x0000000000287882 */ /* 0x000fe20000000000 */
[----:B------:R-:W-:Y:S01]  /*1e80*/  UMOV UR41, 0x10000000 ;  /* 0x1000000000297882 */ /* 0x000fe20000000000 */
[----:B------:R-:W-:Y:S01]  /*1e90*/  UMOV UR17, UR9 ;  /* 0x0000000900117c82 */ /* 0x000fe20008000000 */
[----:B------:R4:W-:Y:S01]  /*1ea0*/  UTMALDG.4D.IM2COL.2CTA [UR8], [UR28], UR6, desc[UR40] ;  /* 0x000028081c0073b4 */ /* 0x0009e20008259006 */
[----:B------:R-:W-:Y:S01]  /*1eb0*/  @UP2 UIADD3 UR22, UPT, UPT, UR21, URZ, URZ ;  /* 0x000000ff15162290 */ /* 0x000fe2000fffe0ff */
[----:B------:R-:W-:Y:S03]  /*1ec0*/  UMOV UR18, UR10 ;  /* 0x0000000a00127c82 */ /* 0x000fe60008000000 */
[----:B------:R-:W-:Y:S01]  /*1ed0*/  UISETP.NE.AND UP0, UPT, UR22, UR43, UPT ;  /* 0x0000002b1600728c */ /* 0x000fe2000bf05270 */
[----:B------:R2:W-:Y:S10]  /*1ee0*/  UTMALDG.4D.2CTA [UR16], [UR26], desc[UR40] ;  /* 0x000028101a0075b4 */ /* 0x0005f40008219000 */
[----:B------:R-:W-:Y:S07]  /*1ef0*/  @UP0 UIADD3 UR7, UPT, UPT, UR24, URZ, URZ ;  /* 0x000000ff18070290 */ /* 0x000fee000fffe0ff */
[----:B------:R-:W-:Y:S01]  /*1f00*/  UMOV UR24, UR7 ;  /* 0x0000000700187c82 */ /* 0x000fe20008000000 */
[----:B----4-:R-:W-:Y:S01]  /*1f10*/  UMOV UR6, UR25 ;  /* 0x0000001900067c82 */ /* 0x010fe20008000000 */
[----:B--2---:R-:W-:Y:S02]  /*1f20*/  USEL UR21, UR22, URZ, UP0 ;  /* 0x000000ff16157287 */ /* 0x004fe40008000000 */
[----:B------:R-:W-:Y:S02]  /*1f30*/  UISETP.NE.AND UP0, UPT, UR30, UR34, UPT ;  /* 0x000000221e00728c */ /* 0x000fe4000bf05270 */
[----:B------:R-:W-:Y:S07]  /*1f40*/  USEL UR20, UR32, URZ, UP2 ;  /* 0x000000ff20147287 */ /* 0x000fee0009000000 */
[----:B---3--:R-:W-:Y:S05]  /*1f50*/  BRA.U UP0, `(.L_x_29) ;  /* 0xfffffffd00187547 */ /* 0x008fea000b83ffff */
.L_x_23:
[----:B------:R-:W-:Y:S01]  /*1f60*/  ULEA UR4, UR25, UR31, 0x3 ;  /* 0x0000001f19047291 */ /* 0x000fe2000f8e18ff */
[----:B-1----:R-:W-:Y:S01]  /*1f70*/  MOV R0, UR23 ;  /* 0x0000001700007c02 */ /* 0x002fe20008000f00 */
[----:B------:R-:W-:Y:S01]  /*1f80*/  @!P1 SYNCS.ARRIVE.TRANS64.A1T0 RZ, [UR31+0x118], RZ ;  /* 0x000118ffffff99a7 */ /* 0x000fe2000810001f */
[----:B------:R-:W-:Y:S02]  /*1f90*/  UISETP.GE.AND UP0, UPT, UR46, 0x1, UPT ;  /* 0x000000012e00788c */ /* 0x000fe4000bf06270 */
[----:B------:R-:W-:-:S04]  /*1fa0*/  SHF.L.U32 R0, R0, 0x1f, RZ ;  /* 0x0000001f00007819 */ /* 0x000fc800000006ff */
[----:B--2---:R1:W2:Y:S03]  /*1fb0*/  SYNCS.PHASECHK.TRANS64.TRYWAIT P0, [UR4+0x68], R0 ;  /* 0x00006800ff0075a7 */ /* 0x0042a60008001104 */
[----:B------:R-:W-:Y:S05]  /*1fc0*/  BRA.U !UP0, `(.L_x_30) ;  /* 0x0000000508587547 */ /* 0x000fea000b800000 */
        /* <DEDUP_REMOVED lines=16> */
[----:B------:R-:W-:-:S03]  /*20d0*/  UMOV UR32, UR46 ;  /* 0x0000002e00207c82 */ /* 0x000fc60008000000 */
        /* <DEDUP_REMOVED lines=9> */
[----:B---3--:R-:W-:-:S11]  /*2170*/  UMOV UR6, UR25 ;  /* 0x0000001900067c82 */ /* 0x008fd60008000000 */
.L_x_36:
[----:B------:R-:W-:Y:S01]  /*2180*/  @!P3 MOV R3, 0x8000 ;  /* 0x000080000003b802 */ /* 0x000fe20000000f00 */
[----:B------:R-:W-:Y:S01]  /*2190*/  ULEA UR9, UR6, UR31, 0x3 ;  /* 0x0000001f06097291 */ /* 0x000fe2000f8e18ff */
[----:B-12---:R-:W-:Y:S11]  /*21a0*/  @P0 BRA `(.L_x_31) ;  /* 0x0000000000100947 */ /* 0x006ff60003800000 */
[----:B------:R-:W-:Y:S04]  /*21b0*/  MOV R4, UR23 ;  /* 0x0000001700047c02 */ /* 0x000fe80008000f00 */
[----:B------:R-:W-:Y:S04]  /*21c0*/  SHF.L.U32 R4, R4, 0x1f, RZ ;  /* 0x0000001f04047819 */ /* 0x000fe800000006ff */
[----:B------:R-:W1:Y:S02]  /*21d0*/  SYNCS.PHASECHK.TRANS64.TRYWAIT P0, [UR9+0x68], R4 ;  /* 0x00006804ff0075a7 */ /* 0x000e640008001109 */
[----:B-1----:R-:W-:Y:S05]  /*21e0*/  @!P0 BRA `(.L_x_32) ;  /* 0x00000074005c8947 */ /* 0x002fea0003800000 */
.L_x_31:
[----:B------:R2:W-:Y:S01]  /*21f0*/  @!P3 SYNCS.ARRIVE.TRANS64 RZ, [UR9], R3 ;  /* 0x00000003ffffb9a7 */ /* 0x0005e20008000009 */
[----:B------:R-:W-:Y:S04]  /*2200*/  ULOP3.LUT UR7, UR33, 0x2, URZ, 0xfc, !UPT ;  /* 0x0000000221077892 */ /* 0x000fe8000f8efcff */
[----:B------:R-:W-:Y:S09]  /*2210*/  UISETP.NE.AND UP0, UPT, UR7, 0x2, UPT ;  /* 0x000000020700788c */ /* 0x000ff2000bf05270 */
[----:B------:R-:W-:Y:S05]  /*2220*/  BRA.U UP0, `(.L_x_33) ;  /* 0x0000000100047547 */ /* 0x000fea000b800000 */
[----:B----4-:R-:W-:Y:S05]  /*2230*/  BPT.TRAP 0x1 ;  /* 0x000000040000795c */ /* 0x010fea0000300000 */
.L_x_33:
[----:B------:R-:W-:Y:S04]  /*2240*/  BSSY.RECONVERGENT B0, `(.L_x_34) ;  /* 0x0000003000007945 */ /* 0x000fe80003800200 */
[----:B------:R-:W-:Y:S05]  /*2250*/  @P2 BRA `(.L_x_35) ;  /* 0x0000000000042947 */ /* 0x000fea0003800000 */
[----:B----4-:R-:W-:Y:S05]  /*2260*/  BPT.TRAP 0x1 ;  /* 0x000000040000795c */ /* 0x010fea0000300000 */
.L_x_35:
[----:B----4-:R-:W-:Y:S05]  /*2270*/  BSYNC.RECONVERGENT B0 ;  /* 0x0000000000007941 */ /* 0x010fea0003800200 */
.L_x_34:
        /* <DEDUP_REMOVED lines=25> */
[----:B------:R-:W-:Y:S01]  /*2410*/  UIADD3 UR7, UPT, UPT, UR24, 0x1, URZ ;  /* 0x0000000118077890 */ /* 0x000fe2000fffe0ff */
[----:B------:R-:W-:Y:S01]  /*2420*/  UMOV UR40, 0x0 ;  /* 0x0000000000287882 */ /* 0x000fe20000000000 */
[----:B------:R-:W-:Y:S01]  /*2430*/  UMOV UR41, 0x10000000 ;  /* 0x1000000000297882 */ /* 0x000fe20000000000 */
[----:B------:R-:W-:Y:S01]  /*2440*/  UMOV UR17, UR9 ;  /* 0x0000000900117c82 */ /* 0x000fe20008000000 */
[----:B------:R4:W-:Y:S01]  /*2450*/  UTMALDG.4D.IM2COL.2CTA [UR8], [UR28], UR6, desc[UR40] ;  /* 0x000028081c0073b4 */ /* 0x0009e20008259006 */
[----:B------:R-:W-:Y:S02]  /*2460*/  UMOV UR18, UR10 ;  /* 0x0000000a00127c82 */ /* 0x000fe40008000000 */
[----:B------:R-:W-:Y:S04]  /*2470*/  @UP2 UIADD3 UR22, UPT, UPT, UR21, URZ, URZ ;  /* 0x000000ff15162290 */ /* 0x000fe8000fffe0ff */
[----:B------:R-:W-:Y:S01]  /*2480*/  UISETP.NE.AND UP0, UPT, UR22, UR43, UPT ;  /* 0x0000002b1600728c */ /* 0x000fe2000bf05270 */
[----:B------:R2:W-:Y:S10]  /*2490*/  UTMALDG.4D.2CTA [UR16], [UR26], desc[UR40] ;  /* 0x000028101a0075b4 */ /* 0x0005f40008219000 */
[----:B------:R-:W-:Y:S07]  /*24a0*/  @UP0 UIADD3 UR7, UPT, UPT, UR24, URZ, URZ ;  /* 0x000000ff18070290 */ /* 0x000fee000fffe0ff */
[----:B------:R-:W-:Y:S01]  /*24b0*/  UMOV UR24, UR7 ;  /* 0x0000000700187c82 */ /* 0x000fe20008000000 */
[----:B----4-:R-:W-:Y:S02]  /*24c0*/  UIADD3 UR6, UPT, UPT, UR32, -0x1, URZ ;  /* 0xffffffff20067890 */ /* 0x010fe4000fffe0ff */
[----:B--2---:R-:W-:Y:S02]  /*24d0*/  USEL UR21, UR22, URZ, UP0 ;  /* 0x000000ff16157287 */ /* 0x004fe40008000000 */
[----:B------:R-:W-:Y:S02]  /*24e0*/  UISETP.GT.U32.AND UP0, UPT, UR32, 0x1, UPT ;  /* 0x000000012000788c */ /* 0x000fe4000bf04070 */
[----:B------:R-:W-:Y:S01]  /*24f0*/  USEL UR20, UR30, URZ, UP2 ;  /* 0x000000ff1e147287 */ /* 0x000fe20009000000 */
[----:B------:R-:W-:Y:S01]  /*2500*/  UMOV UR32, UR6 ;  /* 0x0000000600207c82 */ /* 0x000fe20008000000 */
[----:B------:R-:W-:Y:S05]  /*2510*/  UMOV UR6, UR25 ;  /* 0x0000001900067c82 */ /* 0x000fea0008000000 */
[----:B---3--:R-:W-:Y:S05]  /*2520*/  BRA.U UP0, `(.L_x_36) ;  /* 0xfffffffd00147547 */ /* 0x008fea000b83ffff */
.L_x_30:
[----:B------:R-:W-:Y:S01]  /*2530*/  SHF.L.U32 R3, R2, 0x1f, RZ ;  /* 0x0000001f02037819 */ /* 0x000fe200000006ff */
[----:B------:R-:W-:-:S03]  /*2540*/  NOP ;  /* 0x0000000000007918 */ /* 0x000fc60000000000 */
[----:B-12---:R-:W1:Y:S02]  /*2550*/  SYNCS.PHASECHK.TRANS64.TRYWAIT P0, [UR31+0x120], R3 ;  /* 0x00012003ff0075a7 */ /* 0x006e64000800111f */
[----:B-1----:R-:W-:Y:S05]  /*2560*/  @!P0 BRA `(.L_x_37) ;  /* 0x0000007000948947 */ /* 0x002fea0003800000 */
.L_x_155:
[----:B------:R-:W2:Y:S01]  /*2570*/  LDS.128 R4, [UR31+0x160] ;  /* 0x0001601fff047984 */ /* 0x000ea20008000c00 */
[----:B------:R-:W-:Y:S02]  /*2580*/  UIADD3 UR4, UPT, UPT, UR31, 0x128, URZ ;  /* 0x000001281f047890 */ /* 0x000fe4000fffe0ff */
[----:B------:R-:W-:Y:S01]  /*2590*/  UISETP.GE.AND UP0, UPT, UR39, 0x1, UPT ;  /* 0x000000012700788c */ /* 0x000fe2000bf06270 */
[----:B------:R-:W-:Y:S01]  /*25a0*/  @!PT LDS RZ, [RZ] ;  /* 0x00000000fffff984 */ /* 0x000fe20000000800 */
[----:B------:R-:W-:Y:S01]  /*25b0*/  @!PT LDS RZ, [RZ] ;  /* 0x00000000fffff984 */ /* 0x000fe20000000800 */
[----:B------:R-:W-:Y:S01]  /*25c0*/  @!PT LDS RZ, [RZ] ;  /* 0x00000000fffff984 */ /* 0x000fe20000000800 */
[----:B------:R-:W-:Y:S01]  /*25d0*/  @!PT LDS RZ, [RZ] ;  /* 0x00000000fffff984 */ /* 0x000fe20000000800 */
[----:B------:R3:W-:Y:S06]  /*25e0*/  MEMBAR.ALL.CTA ;  /* 0x0000000000007992 */ /* 0x0007ec0000008000 */
[----:B---3--:R-:W3:Y:S01]  /*25f0*/  FENCE.VIEW.ASYNC.S ;  /* 0x00000000000073c6 */ /* 0x008ee20000000000 */
[----:B------:R-:W-:-:S09]  /*2600*/  UPRMT UR4, URZ, 0x654, UR4 ;  /* 0x00000654ff047896 */ /* 0x000fd20008000004 */
[----:B---3--:R-:W-:Y:S01]  /*2610*/  SYNCS.ARRIVE.TRANS64.RED.A1T0 RZ, [UR4], RZ ;  /* 0x000000ffffff79a7 */ /* 0x008fe20008100404 */
[----:B--2---:R-:W-:-:S13]  /*2620*/  LOP3.LUT P0, RZ, R6, 0x1, RZ, 0xc0, !PT ;  /* 0x0000000106ff7812 */ /* 0x004fda000780c0ff */
[----:B------:R-:W-:Y:S01]  /*2630*/  VOTEU.ANY UP1, P0 ;  /* 0x0000000000ff7886 */ /* 0x000fe20000020100 */
[----:B------:R-:W-:-:S13]  /*2640*/  PLOP3.LUT P0, PT, PT, PT, UP1, 0x80, 0x8 ;  /* 0x000000000008781c */ /* 0x000fda0003f0f018 */
[----:B-1----:R-:W-:Y:S02]  /*2650*/  @P0 MOV R0, R4 ;  /* 0x0000000400000202 */ /* 0x002fe40000000f00 */
[----:B------:R-:W-:Y:S02]  /*2660*/  @P0 LOP3.LUT R4, R5, 0xffff, RZ, 0xc0, !PT ;  /* 0x0000ffff05040812 */ /* 0x000fe400078ec0ff */
[----:B------:R-:W-:Y:S02]  /*2670*/  @P0 R2UR UR6, R0 ;  /* 0x00000000000602ca */ /* 0x000fe400000e0000 */
[----:B------:R-:W-:-:S11]  /*2680*/  @P0 R2UR UR5, R4 ;  /* 0x00000000040502ca */ /* 0x000fd600000e0000 */
[----:B------:R-:W-:Y:S02]  /*2690*/  @UP1 UMOV UR42, UR6 ;  /* 0x00000006002a1c82 */ /* 0x000fe40008000000 */
[----:B------:R-:W-:Y:S01]  /*26a0*/  @UP1 UMOV UR38, UR5 ;  /* 0x0000000500261c82 */ /* 0x000fe20008000000 */
[----:B------:R-:W-:Y:S05]  /*26b0*/  BRA.U !UP0, `(.L_x_38) ;  /* 0x0000000108d47547 */ /* 0x000fea000b800000 */
[----:B------:R-:W1:Y:S01]  /*26c0*/  LDCU.128 UR16, c[0x0][0xb10] ;  /* 0x00016200ff1077ac */ /* 0x000e620008000c00 */
[----:B------:R-:W2:Y:S01]  /*26d0*/  LDCU UR21, c[0x0][0xb20] ;  /* 0x00016400ff1577ac */ /* 0x000ea20008000800 */
[----:B------:R-:W3:Y:S01]  /*26e0*/  LDCU UR20, c[0x0][0xb0c] ;  /* 0x00016180ff1477ac */ /* 0x000ee20008000800 */
[----:B------:R-:W4:Y:S01]  /*26f0*/  LDCU.64 UR8, c[0x0][0xb28] ;  /* 0x00016500ff0877ac */ /* 0x000f220008000a00 */
[----:B------:R-:W-:Y:S02]  /*2700*/  UISETP.NE.AND UP3, UPT, UR39, 0x1, UPT ;  /* 0x000000012700788c */ /* 0x000fe4000bf65270 */
[----:B-1----:R-:W-:Y:S02]  /*2710*/  UIMAD.WIDE.U32 UR4, UR47, UR19, URZ ;  /* 0x000000132f0472a5 */ /* 0x002fe4000f8e00ff */
[----:B------:R-:W-:Y:S02]  /*2720*/  UIMAD.WIDE.U32 UR6, UR49, UR16, URZ ;  /* 0x00000010310672a5 */ /* 0x000fe4000f8e00ff */
[----:B------:R-:W-:-:S02]  /*2730*/  UISETP.NE.AND UP0, UPT, UR18, 0x1, UPT ;  /* 0x000000011200788c */ /* 0x000fc4000bf05270 */
[----:B------:R-:W-:Y:S01]  /*2740*/  UIMAD.WIDE.U32 UR14, UR38, UR19, URZ ;  /* 0x00000013260e72a5 */ /* 0x000fe2000f8e00ff */
[----:B------:R-:W-:Y:S02]  /*2750*/  UMOV UR4, UR5 ;  /* 0x0000000500047c82 */ /* 0x000fe40008000000 */
[----:B------:R-:W-:Y:S01]  /*2760*/  UMOV UR6, UR7 ;  /* 0x0000000700067c82 */ /* 0x000fe20008000000 */
[----:B--2---:R-:W-:Y:S02]  /*2770*/  USHF.R.U32.HI UR4, URZ, UR21, UR4 ;  /* 0x00000015ff047299 */ /* 0x004fe40008011604 */
[----:B---3--:R-:W-:Y:S02]  /*2780*/  UISETP.NE.AND UP2, UPT, UR20, 0x1, UPT ;  /* 0x000000011400788c */ /* 0x008fe4000bf45270 */
[----:B------:R-:W-:Y:S02]  /*2790*/  USHF.R.U32.HI UR6, URZ, UR17, UR6 ;  /* 0x00000011ff067299 */ /* 0x000fe40008011606 */
[----:B------:R-:W-:-:S02]  /*27a0*/  USEL UR5, UR47, UR4, !UP0 ;  /* 0x000000042f057287 */ /* 0x000fc4000c000000 */
[----:B------:R-:W-:Y:S02]  /*27b0*/  USEL UR6, UR49, UR6, !UP2 ;  /* 0x0000000631067287 */ /* 0x000fe4000d000000 */
[----:B----4-:R-:W-:Y:S01]  /*27c0*/  UIMAD.WIDE.U32 UR10, UR5, UR8, URZ ;  /* 0x00000008050a72a5 */ /* 0x010fe2000f8e00ff */
[----:B------:R-:W-:Y:S01]  /*27d0*/  UMOV UR4, UR15 ;  /* 0x0000000f00047c82 */ /* 0x000fe20008000000 */
[----:B------:R-:W-:Y:S02]  /*27e0*/  UIMAD.WIDE.U32 UR12, UR42, UR16, URZ ;  /* 0x000000102a0c72a5 */ /* 0x000fe4000f8e00ff */
[----:B------:R-:W-:-:S03]  /*27f0*/  UIMAD.WIDE.U32 UR14, UR6, UR8, URZ ;  /* 0x00000008060e72a5 */ /* 0x000fc6000f8e00ff */
[----:B------:R-:W-:Y:S01]  /*2800*/  UMOV UR10, UR11 ;  /* 0x0000000b000a7c82 */ /* 0x000fe20008000000 */
[----:B------:R-:W-:Y:S02]  /*2810*/  USHF.R.U32.HI UR4, URZ, UR21, UR4 ;  /* 0x00000015ff047299 */ /* 0x000fe40008011604 */
[----:B------:R-:W-:Y:S01]  /*2820*/  @UP3 USHF.R.U32.HI UR5, URZ, UR9, UR10 ;  /* 0x00000009ff053299 */ /* 0x000fe2000801160a */
[----:B------:R-:W-:Y:S01]  /*2830*/  UMOV UR12, UR13 ;  /* 0x0000000d000c7c82 */ /* 0x000fe20008000000 */
[----:B------:R-:W-:Y:S01]  /*2840*/  UMOV UR14, UR15 ;  /* 0x0000000f000e7c82 */ /* 0x000fe20008000000 */
[----:B------:R-:W-:Y:S02]  /*2850*/  USHF.R.U32.HI UR17, URZ, UR17, UR12 ;  /* 0x00000011ff117299 */ /* 0x000fe4000801160c */
[----:B------:R-:W-:Y:S02]  /*2860*/  USEL UR4, UR38, UR4, !UP0 ;  /* 0x0000000426047287 */ /* 0x000fe4000c000000 */
[----:B------:R-:W-:-:S02]  /*2870*/  @UP3 USHF.R.U32.HI UR6, URZ, UR9, UR14 ;  /* 0x00000009ff063299 */ /* 0x000fc4000801160e */
[----:B------:R-:W-:Y:S02]  /*2880*/  UIMAD UR7, UR39, UR5, URZ ;  /* 0x00000005270772a4 */ /* 0x000fe4000f8e02ff */
[----:B------:R-:W-:Y:S02]  /*2890*/  USEL UR5, UR42, UR17, !UP2 ;  /* 0x000000112a057287 */ /* 0x000fe4000d000000 */
[----:B------:R-:W-:Y:S02]  /*28a0*/  UIMAD UR10, UR39, UR6, URZ ;  /* 0x00000006270a72a4 */ /* 0x000fe4000f8e02ff */
[----:B------:R-:W-:Y:S02]  /*28b0*/  UISETP.GE.AND UP0, UPT, UR4, UR7, UPT ;  /* 0x000000070400728c */ /* 0x000fe4000bf06270 */
[----:B------:R-:W-:Y:S02]  /*28c0*/  UIMAD.WIDE.U32 UR12, UR4, UR8, URZ ;  /* 0x00000008040c72a5 */ /* 0x000fe4000f8e00ff */
[----:B------:R-:W-:-:S02]  /*28d0*/  UISETP.GE.OR UP0, UPT, UR5, UR10, UP0 ;  /* 0x0000000a0500728c */ /* 0x000fc40008706670 */
[----:B------:R-:W-:Y:S02]  /*28e0*/  UIMAD.WIDE.U32 UR10, UR5, UR8, URZ ;  /* 0x00000008050a72a5 */ /* 0x000fe4000f8e00ff */
[----:B------:R-:W-:Y:S01]  /*28f0*/  UIADD3 UR12, UPT, UPT, -UR4, URZ, URZ ;  /* 0x000000ff040c7290 */ /* 0x000fe2000fffe1ff */
[----:B------:R-:W-:Y:S01]  /*2900*/  UMOV UR8, UR13 ;  /* 0x0000000d00087c82 */ /* 0x000fe20008000000 */
[----:B------:R-:W-:Y:S02]  /*2910*/  UIADD3 UR10, UPT, UPT, -UR5, URZ, URZ ;  /* 0x000000ff050a7290 */ /* 0x000fe4000fffe1ff */
[----:B------:R-:W-:-:S03]  /*2920*/  USHF.R.U32.HI UR8, URZ, UR9, UR8 ;  /* 0x00000009ff087299 */ /* 0x000fc60008011608 */
[----:B------:R-:W-:Y:S01]  /*2930*/  @!UP0 UMOV UR7, UR11 ;  /* 0x0000000b00078c82 */ /* 0x000fe20008000000 */
[----:B------:R-:W-:Y:S02]  /*2940*/  UIMAD UR12, UR18, UR12, UR38 ;  /* 0x0000000c120c72a4 */ /* 0x000fe4000f8e0226 */
[----:B------:R-:W-:Y:S02]  /*2950*/  USEL UR8, UR4, UR8, !UP3 ;  /* 0x0000000804087287 */ /* 0x000fe4000d800000 */
[----:B------:R-:W-:Y:S02]  /*2960*/  @!UP0 USHF.R.U32.HI UR7, URZ, UR9, UR7 ;  /* 0x00000009ff078299 */ /* 0x000fe40008011607 */
[----:B------:R-:W-:Y:S02]  /*2970*/  UIADD3 UR9, UPT, UPT, -UR8, URZ, URZ ;  /* 0x000000ff08097290 */ /* 0x000fe4000fffe1ff */
[----:B------:R-:W-:Y:S02]  /*2980*/  @!UP0 USEL UR7, UR5, UR7, !UP3 ;  /* 0x0000000705078287 */ /* 0x000fe4000d800000 */
[----:B------:R-:W-:-:S02]  /*2990*/  UIMAD UR9, UR39, UR9, UR4 ;  /* 0x00000009270972a4 */ /* 0x000fc4000f8e0204 */
[----:B------:R-:W-:Y:S02]  /*29a0*/  @!UP0 UIADD3 UR8, UPT, UPT, UR8, -UR7, URZ ;  /* 0x8000000708088290 */ /* 0x000fe4000fffe0ff */
[----:B------:R-:W-:Y:S02]  /*29b0*/  @!UP0 UIMAD UR7, UR9, UR6, UR7 ;  /* 0x00000006090782a4 */ /* 0x000fe4000f8e0207 */
[----:B------:R-:W-:Y:S02]  /*29c0*/  @!UP0 UIMAD UR4, UR39, UR8, UR5 ;  /* 0x00000008270482a4 */ /* 0x000fe4000f8e0205 */
[----:B------:R-:W-:Y:S02]  /*29d0*/  UIMAD UR6, UR20, UR10, UR42 ;  /* 0x0000000a140672a4 */ /* 0x000fe4000f8e022a */
[----:B------:R-:W-:Y:S01]  /*29e0*/  UIMAD UR38, UR4, UR18, UR12 ;  /* 0x00000012042672a4 */ /* 0x000fe2000f8e020c */
[----:B------:R-:W-:Y:S02]  /*29f0*/  @!UP0 UMOV UR5, UR7 ;  /* 0x0000000700058c82 */ /* 0x000fe40008000000 */
[----:B------:R-:W-:-:S12]  /*2a00*/  UIMAD UR42, UR5, UR20, UR6 ;  /* 0x00000014052a72a4 */ /* 0x000fd8000f8e0206 */
.L_x_38:
[----:B------:R-:W1:Y:S02]  /*2a10*/  LDCU UR4, c[0x0][0xb30] ;  /* 0x00016600ff0477ac */ /* 0x000e640008000800 */
[----:B-1----:R-:W-:-:S09]  /*2a20*/  UISETP.NE.AND UP0, UPT, UR4, 0x1, UPT ;  /* 0x000000010400788c */ /* 0x002fd2000bf05270 */
[----:B------:R-:W-:Y:S05]  /*2a30*/  BRA.U UP0, `(.L_x_39) ;  /* 0x0000000100447547 */ /* 0x000fea000b800000 */
[----:B------:R-:W1:Y:S01]  /*2a40*/  LDCU.128 UR8, c[0x0][0xb10] ;  /* 0x00016200ff0877ac */ /* 0x000e620008000c00 */
[----:B------:R-:W2:Y:S01]  /*2a50*/  LDCU UR12, c[0x0][0xb0c] ;  /* 0x00016180ff0c77ac */ /* 0x000ea20008000800 */
[----:B------:R-:W3:Y:S01]  /*2a60*/  LDCU UR13, c[0x0][0xb20] ;  /* 0x00016400ff0d77ac */ /* 0x000ee20008000800 */
[----:B-1----:R-:W-:Y:S02]  /*2a70*/  UIMAD.WIDE.U32 UR6, UR42, UR8, URZ ;  /* 0x000000082a0672a5 */ /* 0x002fe4000f8e00ff */
[----:B------:R-:W-:Y:S02]  /*2a80*/  UIMAD.WIDE.U32 UR4, UR38, UR11, URZ ;  /* 0x0000000b260472a5 */ /* 0x000fe4000f8e00ff */
[----:B--2---:R-:W-:Y:S02]  /*2a90*/  UISETP.NE.AND UP2, UPT, UR12, 0x1, UPT ;  /* 0x000000010c00788c */ /* 0x004fe4000bf45270 */
[----:B------:R-:W-:Y:S01]  /*2aa0*/  UISETP.NE.AND UP0, UPT, UR10, 0x1, UPT ;  /* 0x000000010a00788c */ /* 0x000fe2000bf05270 */
[----:B------:R-:W-:-:S02]  /*2ab0*/  UMOV UR6, UR7 ;  /* 0x0000000700067c82 */ /* 0x000fc40008000000 */
[----:B------:R-:W-:Y:S01]  /*2ac0*/  UMOV UR4, UR5 ;  /* 0x0000000500047c82 */ /* 0x000fe20008000000 */
[----:B------:R-:W-:Y:S02]  /*2ad0*/  USHF.R.U32.HI UR6, URZ, UR9, UR6 ;  /* 0x00000009ff067299 */ /* 0x000fe40008011606 */
[----:B---3--:R-:W-:Y:S02]  /*2ae0*/  USHF.R.U32.HI UR4, URZ, UR13, UR4 ;  /* 0x0000000dff047299 */ /* 0x008fe40008011604 */
[----:B------:R-:W-:Y:S02]  /*2af0*/  USEL UR5, UR42, UR6, !UP2 ;  /* 0x000000062a057287 */ /* 0x000fe4000d000000 */
[----:B------:R-:W-:-:S04]  /*2b00*/  USEL UR4, UR38, UR4, !UP0 ;  /* 0x0000000426047287 */ /* 0x000fc8000c000000 */
[----:B------:R-:W-:Y:S02]  /*2b10*/  UIADD3 UR6, UPT, UPT, UR5, -UR4, URZ ;  /* 0x8000000405067290 */ /* 0x000fe4000fffe0ff */
[----:B------:R-:W-:Y:S02]  /*2b20*/  UIADD3 UR4, UPT, UPT, -UR5, UR4, URZ ;  /* 0x0000000405047290 */ /* 0x000fe4000fffe1ff */
[----:B------:R-:W-:Y:S02]  /*2b30*/  UIMAD UR38, UR6, UR10, UR38 ;  /* 0x0000000a062672a4 */ /* 0x000fe4000f8e0226 */
[----:B------:R-:W-:-:S12]  /*2b40*/  UIMAD UR42, UR4, UR12, UR42 ;  /* 0x0000000c042a72a4 */ /* 0x000fd8000f8e022a */
.L_x_39:
[----:B------:R-:W-:Y:S01]  /*2b50*/  R2UR UR5, R48 ;  /* 0x00000000300572ca */ /* 0x000fe200000e0000 */
[----:B------:R-:W-:Y:S01]  /*2b60*/  UMOV UR30, UR34 ;  /* 0x00000022001e7c82 */ /* 0x000fe20008000000 */
[----:B------:R-:W-:Y:S02]  /*2b70*/  R2UR UR4, R47 ;  /* 0x000000002f0472ca */ /* 0x000fe400000e0000 */
[----:B------:R-:W-:Y:S02]  /*2b80*/  PLOP3.LUT P1, PT, PT, PT, PT, 0x80, 0x8 ;  /* 0x000000000008781c */ /* 0x000fe40003f2f070 */
[----:B------:R-:W-:-:S07]  /*2b90*/  LOP3.LUT R2, R2, 0x1, RZ, 0x3c, !PT ;  /* 0x0000000102027812 */ /* 0x000fce00078e3cff */
[----:B------:R-:W-:Y:S02]  /*2ba0*/  UIADD3 UR45, UPT, UPT, UR42, UR5, URZ ;  /* 0x000000052a2d7290 */ /* 0x000fe4000fffe0ff */
[----:B------:R-:W-:Y:S01]  /*2bb0*/  UIADD3 UR20, UPT, UPT, UR38, UR4, URZ ;  /* 0x0000000426147290 */ /* 0x000fe2000fffe0ff */
[----:B------:R-:W-:Y:S11]  /*2bc0*/  BRA.U UP1, `(.L_x_40) ;  /* 0xffffffed01487547 */ /* 0x000ff6000b83ffff */
[----:B------:R-:W-:Y:S01]  /*2bd0*/  UIADD3 UR31, UPT, UPT, UR31, 0x68, URZ ;  /* 0x000000681f1f7890 */ /* 0x000fe2000fffe0ff */
[----:B------:R-:W-:-:S03]  /*2be0*/  MOV R2, UR23 ;  /* 0x0000001700027c02 */ /* 0x000fc60008000f00 */
[----:B------:R-:W-:Y:S01]  /*2bf0*/  ULEA UR4, UR25, UR31, 0x3 ;  /* 0x0000001f19047291 */ /* 0x000fe2000f8e18ff */
[----:B------:R-:W-:-:S08]  /*2c00*/  SHF.L.U32 R2, R2, 0x1f, RZ ;  /* 0x0000001f02027819 */ /* 0x000fd000000006ff */
[----:B------:R-:W1:Y:S02]  /*2c10*/  SYNCS.PHASECHK.TRANS64.TRYWAIT P0, [UR4], R2 ;  /* 0x00000002ff0075a7 */ /* 0x000e640008001104 */
[----:B-1----:R-:W-:Y:S05]  /*2c20*/  @!P0 BRA `(.L_x_41) ;  /* 0x0000006800fc8947 */ /* 0x002fea0003800000 */
.L_x_157:
[----:B------:R-:W-:-:S04]  /*2c30*/  UIADD3 UR4, UPT, UPT, UR25, 0x1, URZ ;  /* 0x0000000119047890 */ /* 0x000fc8000fffe0ff */
[----:B------:R-:W-:-:S04]  /*2c40*/  UISETP.NE.AND UP0, UPT, UR4, 0xd, UPT ;  /* 0x0000000d0400788c */ /* 0x000fc8000bf05270 */
[----:B------:R-:W-:Y:S02]  /*2c50*/  USEL UR5, URZ, 0x1, UP0 ;  /* 0x00000001ff057887 */ /* 0x000fe40008000000 */
[----:B------:R-:W-:Y:S02]  /*2c60*/  USEL UR4, UR4, URZ, UP0 ;  /* 0x000000ff04047287 */ /* 0x000fe40008000000 */
[----:B------:R-:W-:Y:S02]  /*2c70*/  ULOP3.LUT UR6, UR23, UR5, URZ, 0x3c, !UPT ;  /* 0x0000000517067292 */ /* 0x000fe4000f8e3cff */
[----:B------:R-:W-:-:S04]  /*2c80*/  ULEA UR5, UR4, UR31, 0x3 ;  /* 0x0000001f04057291 */ /* 0x000fc8000f8e18ff */
[----:B-1----:R-:W-:-:S04]  /*2c90*/  MOV R2, UR6 ;  /* 0x0000000600027c02 */ /* 0x002fc80008000f00 */
[----:B------:R-:W-:-:S04]  /*2ca0*/  SHF.L.U32 R2, R2, 0x1f, RZ ;  /* 0x0000001f02027819 */ /* 0x000fc800000006ff */
[----:B------:R-:W1:Y:S02]  /*2cb0*/  SYNCS.PHASECHK.TRANS64.TRYWAIT P0, [UR5], R2 ;  /* 0x00000002ff0075a7 */ /* 0x000e640008001105 */
[----:B-1----:R-:W-:Y:S05]  /*2cc0*/  @!P0 BRA `(.L_x_42) ;  /* 0x0000006800ec8947 */ /* 0x002fea0003800000 */
.L_x_159:
        /* <DEDUP_REMOVED lines=10> */
.L_x_161:
        /* <DEDUP_REMOVED lines=10> */
.L_x_163:
        /* <DEDUP_REMOVED lines=10> */
.L_x_165:
        /* <DEDUP_REMOVED lines=10> */
.L_x_167:
        /* <DEDUP_REMOVED lines=10> */
.L_x_169:
        /* <DEDUP_REMOVED lines=10> */
.L_x_171:
        /* <DEDUP_REMOVED lines=10> */
.L_x_173:
        /* <DEDUP_REMOVED lines=10> */
.L_x_175:
        /* <DEDUP_REMOVED lines=10> */
.L_x_177:
        /* <DEDUP_REMOVED lines=10> */
.L_x_179:
[----:B------:R-:W-:-:S04]  /*3310*/  UIADD3 UR4, UPT, UPT, UR4, 0x1, URZ ;  /* 0x0000000104047890 */ /* 0x000fc8000fffe0ff */
[----:B------:R-:W-:-:S04]  /*3320*/  UISETP.NE.AND UP0, UPT, UR4, 0xd, UPT ;  /* 0x0000000d0400788c */ /* 0x000fc8000bf05270 */
[----:B------:R-:W-:Y:S02]  /*3330*/  USEL UR5, URZ, 0x1, UP0 ;  /* 0x00000001ff057887 */ /* 0x000fe40008000000 */
[----:B------:R-:W-:Y:S02]  /*3340*/  USEL UR4, UR4, URZ, UP0 ;  /* 0x000000ff04047287 */ /* 0x000fe40008000000 */
[----:B------:R-:W-:Y:S02]  /*3350*/  ULOP3.LUT UR5, UR6, UR5, URZ, 0x3c, !UPT ;  /* 0x0000000506057292 */ /* 0x000fe4000f8e3cff */
[----:B------:R-:W-:-:S04]  /*3360*/  ULEA UR4, UR4, UR31, 0x3 ;  /* 0x0000001f04047291 */ /* 0x000fc8000f8e18ff */
[----:B-1----:R-:W-:Y:S02]  /*3370*/  IMAD.U32 R2, RZ, RZ, UR5 ;  /* 0x00000005ff027e24 */ /* 0x002fe4000f8e00ff */
[----:B------:R-:W-:-:S03]  /*3380*/  MOV R0, UR4 ;  /* 0x0000000400007c02 */ /* 0x000fc60008000f00 */
[----:B------:R-:W-:-:S07]  /*3390*/  SHF.L.U32 R2, R2, 0x1f, RZ ;  /* 0x0000001f02027819 */ /* 0x000fce00000006ff */
.L_x_53:
[----:B-1----:R1:W2:Y:S02]  /*33a0*/  SYNCS.PHASECHK.TRANS64.TRYWAIT P0, [R0+URZ], R2 ;  /* 0x00000002000075a7 */ /* 0x0022a400080011ff */
[----:B--2---:R-:W-:Y:S05]  /*33b0*/  @!P0 NANOSLEEP.SYNCS 0x989680 ;  /* 0x009896800000895d */ /* 0x004fea0003900000 */
[----:B------:R-:W2:Y:S02]  /*33c0*/  @!P0 SYNCS.PHASECHK.TRANS64 P0, [R0+URZ], R2 ;  /* 0x00000002000085a7 */ /* 0x000ea400080010ff */
[----:B--2---:R-:W-:Y:S05]  /*33d0*/  @P0 EXIT ;  /* 0x000000000000094d */ /* 0x004fea0003800000 */
[----:B------:R-:W-:Y:S05]  /*33e0*/  BRA `(.L_x_53) ;  /* 0xfffffffc00ec7947 */ /* 0x000fea000383ffff */
.L_x_22:
[----:B------:R-:W2:Y:S02]  /*33f0*/  S2UR UR4, SR_CgaCtaId ;  /* 0x00000000000479c3 */ /* 0x000ea40000008800 */
[----:B--2---:R-:W-:-:S04]  /*3400*/  UISETP.NE.AND UP0, UPT, UR4, URZ, UPT ;  /* 0x000000ff0400728c */ /* 0x004fc8000bf05270 */
[----:B------:R-:W-:-:S09]  /*3410*/  UISETP.NE.OR UP0, UPT, UR18, 0x1, UP0 ;  /* 0x000000011200788c */ /* 0x000fd20008705670 */
[----:B------:R-:W-:Y:S05]  /*3420*/  BRA.U UP0, `(.L_x_54) ;  /* 0x0000000100b47547 */ /* 0x000fea000b800000 */
[----:B------:R-:W2:Y:S01]  /*3430*/  S2UR UR5, SR_CgaCtaId ;  /* 0x00000000000579c3 */ /* 0x000ea20000008800 */
[----:B------:R-:W-:Y:S01]  /*3440*/  UMOV UR4, 0x400 ;  /* 0x0000040000047882 */ /* 0x000fe20000000000 */
[----:B------:R-:W-:Y:S01]  /*3450*/  HFMA2 R2, -RZ, RZ, 0, 5.9604644775390625e-08 ;  /* 0x00000001ff027431 */ /* 0x000fe200000001ff */
[----:B------:R-:W-:Y:S01]  /*3460*/  ISETP.GE.U32.AND P0, PT, R3, 0x2, PT ;  /* 0x000000020300780c */ /* 0x000fe20003f06070 */
[----:B------:R-:W-:Y:S01]  /*3470*/  IMAD.MOV.U32 R8, RZ, RZ, RZ ;  /* 0x000000ffff087224 */ /* 0x000fe200078e00ff */
[----:B--2---:R-:W-:-:S04]  /*3480*/  ULEA UR4, UR5, UR4, 0x18 ;  /* 0x0000000405047291 */ /* 0x004fc8000f8ec0ff */
[----:B------:R-:W-:Y:S02]  /*3490*/  UIADD3 UR5, UPT, UPT, UR4, 0x128, URZ ;  /* 0x0000012804057890 */ /* 0x000fe4000fffe0ff */
[----:B------:R-:W-:Y:S02]  /*34a0*/  UIADD3 UR8, UPT, UPT, UR4, 0x120, URZ ;  /* 0x0000012004087890 */ /* 0x000fe4000fffe0ff */
[----:B------:R-:W-:-:S12]  /*34b0*/  UPRMT UR5, URZ, 0x654, UR5 ;  /* 0x00000654ff057896 */ /* 0x000fd80008000005 */
.L_x_57:
[----:B------:R-:W-:Y:S01]  /*34c0*/  SHF.L.U32 R6, R2, 0x1f, RZ ;  /* 0x0000001f02067819 */ /* 0x000fe200000006ff */
[----:B------:R-:W-:Y:S02]  /*34d0*/  IMAD.U32 R4, RZ, RZ, UR8 ;  /* 0x00000008ff047e24 */ /* 0x000fe4000f8e00ff */
[----:B------:R-:W-:Y:S01]  /*34e0*/  @!P0 IMAD.MOV.U32 R5, RZ, RZ, 0x10 ;  /* 0x00000010ff058424 */ /* 0x000fe200078e00ff */
[----:B------:R-:W2:Y:S02]  /*34f0*/  SYNCS.PHASECHK.TRANS64.TRYWAIT P1, [UR4+0x128], R6 ;  /* 0x00012806ff0075a7 */ /* 0x000ea40008021104 */
[----:B------:R-:W-:-:S04]  /*3500*/  PRMT R4, R3, 0x654, R4 ;  /* 0x0000065403047816 */ /* 0x000fc80000000004 */
[----:B------:R-:W-:Y:S01]  /*3510*/  SEL R0, R4, R0, !P0 ;  /* 0x0000000004007207 */ /* 0x000fe20004000000 */
[----:B--2---:R-:W-:Y:S06]  /*3520*/  @!P1 BRA `(.L_x_55) ;  /* 0x0000006400dc9947 */ /* 0x004fec0003800000 */
.L_x_181:
[----:B------:R-:W-:Y:S01]  /*3530*/  UIADD3 UR6, UPT, UPT, UR4, 0x160, URZ ;  /* 0x0000016004067890 */ /* 0x000fe2000fffe0ff */
[----:B------:R3:W-:Y:S01]  /*3540*/  @!P0 SYNCS.ARRIVE.TRANS64.RED RZ, [R0+URZ], R5 ;  /* 0x0000000500ff89a7 */ /* 0x0007e200080004ff */
[----:B------:R-:W-:Y:S01]  /*3550*/  UIADD3 UR7, UPT, UPT, UR4, 0x120, URZ ;  /* 0x0000012004077890 */ /* 0x000fe2000fffe0ff */
[----:B------:R-:W-:-:S08]  /*3560*/  LOP3.LUT R2, R2, 0x1, RZ, 0x3c, !PT ;  /* 0x0000000102027812 */ /* 0x000fd000078e3cff */
[----:B------:R-:W-:Y:S06]  /*3570*/  UGETNEXTWORKID.BROADCAST [UR6], [UR7] ;  /* 0x00000000060073ca */ /* 0x000fec0008000100 */
[----:B---3--:R-:W-:-:S04]  /*3580*/  SHF.L.U32 R5, R8, 0x1f, RZ ;  /* 0x0000001f08057819 */ /* 0x008fc800000006ff */
[----:B------:R-:W3:Y:S02]  /*3590*/  SYNCS.PHASECHK.TRANS64.TRYWAIT P1, [UR4+0x120], R5 ;  /* 0x00012005ff0075a7 */ /* 0x000ee40008021104 */
[----:B---3--:R-:W-:Y:S05]  /*35a0*/  @!P1 BRA `(.L_x_56) ;  /* 0x0000006400d49947 */ /* 0x008fea0003800000 */
.L_x_183:
[----:B--2---:R-:W2:Y:S01]  /*35b0*/  LDS.128 R4, [UR4+0x160] ;  /* 0x00016004ff047984 */ /* 0x004ea20008000c00 */
[----:B------:R-:W-:Y:S01]  /*35c0*/  LOP3.LUT R8, R8, 0x1, RZ, 0x3c, !PT ;  /* 0x0000000108087812 */ /* 0x000fe200078e3cff */
[----:B------:R-:W-:Y:S01]  /*35d0*/  @!PT LDS RZ, [RZ] ;  /* 0x00000000fffff984 */ /* 0x000fe20000000800 */
[----:B------:R-:W-:Y:S01]  /*35e0*/  @!PT LDS RZ, [RZ] ;  /* 0x00000000fffff984 */ /* 0x000fe20000000800 */
[----:B------:R-:W-:Y:S01]  /*35f0*/  @!PT LDS RZ, [RZ] ;  /* 0x00000000fffff984 */ /* 0x000fe20000000800 */
[----:B------:R-:W-:Y:S01]  /*3600*/  @!PT LDS RZ, [RZ] ;  /* 0x00000000fffff984 */ /* 0x000fe20000000800 */
[----:B------:R3:W-:Y:S06]  /*3610*/  MEMBAR.ALL.CTA ;  /* 0x0000000000007992 */ /* 0x0007ec0000008000 */
[----:B---3--:R-:W3:Y:S02]  /*3620*/  FENCE.VIEW.ASYNC.S ;  /* 0x00000000000073c6 */ /* 0x008ee40000000000 */
[----:B---3--:R-:W-:Y:S01]  /*3630*/  SYNCS.ARRIVE.TRANS64.RED.A1T0 RZ, [UR5], RZ ;  /* 0x000000ffffff79a7 */ /* 0x008fe20008100405 */
[----:B--2---:R-:W-:-:S13]  /*3640*/  LOP3.LUT P1, RZ, R6, 0x1, RZ, 0xc0, !PT ;  /* 0x0000000106ff7812 */ /* 0x004fda000782c0ff */
[----:B------:R-:W-:Y:S05]  /*3650*/  @P1 BRA `(.L_x_57) ;  /* 0xfffffffc00981947 */ /* 0x000fea000383ffff */
[----:B------:R-:W-:-:S04]  /*3660*/  SHF.L.U32 R0, R2, 0x1f, RZ ;  /* 0x0000001f02007819 */ /* 0x000fc800000006ff */
[----:B------:R-:W2:Y:S02]  /*3670*/  SYNCS.PHASECHK.TRANS64 P0, [UR4+0x128], R0 ;  /* 0x00012800ff0075a7 */ /* 0x000ea40008001004 */
[----:B-12---:R-:W-:Y:S05]  /*3680*/  @P0 EXIT ;  /* 0x000000000000094d */ /* 0x006fea0003800000 */
[----:B------:R-:W-:-:S07]  /*3690*/  MOV R0, UR4 ;  /* 0x0000000400007c02 */ /* 0x000fce0008000f00 */
.L_x_58:
[----:B-1----:R-:W-:-:S04]  /*36a0*/  SHF.L.U32 R3, R2, 0x1f, RZ ;  /* 0x0000001f02037819 */ /* 0x002fc800000006ff */
[----:B------:R1:W2:Y:S03]  /*36b0*/  SYNCS.PHASECHK.TRANS64.TRYWAIT P0, [R0+URZ+0x128], R3 ;  /* 0x00012803000075a7 */ /* 0x0002a600080011ff */
[----:B--2---:R-:W-:Y:S05]  /*36c0*/  @!P0 NANOSLEEP.SYNCS 0x989680 ;  /* 0x009896800000895d */ /* 0x004fea0003900000 */
[----:B------:R-:W2:Y:S02]  /*36d0*/  @!P0 SYNCS.PHASECHK.TRANS64 P0, [R0+URZ+0x128], R3 ;  /* 0x00012803000085a7 */ /* 0x000ea400080010ff */
[----:B--2---:R-:W-:Y:S05]  /*36e0*/  @P0 EXIT ;  /* 0x000000000000094d */ /* 0x004fea0003800000 */
[----:B------:R-:W-:Y:S05]  /*36f0*/  BRA `(.L_x_58) ;  /* 0xfffffffc00e87947 */ /* 0x000fea000383ffff */
.L_x_54:
[----:B------:R-:W-:Y:S05]  /*3700*/  BRA.U UP4, `(.L_x_59) ;  /* 0x0000001104a47547 */ /* 0x000fea000b800000 */
[----:B------:R-:W2:Y:S01]  /*3710*/  S2UR UR4, SR_CgaCtaId ;  /* 0x00000000000479c3 */ /* 0x000ea20000008800 */
[----:B------:R-:W-:Y:S01]  /*3720*/  UMOV UR5, 0x40 ;  /* 0x0000004000057882 */ /* 0x000fe20000000000 */
[----:B------:R-:W-:Y:S01]  /*3730*/  NOP ;  /* 0x0000000000007918 */ /* 0x000fe20000000000 */
[----:B------:R-:W-:Y:S01]  /*3740*/  UMOV UR6, 0x400 ;  /* 0x0000040000067882 */ /* 0x000fe20000000000 */
[----:B--2---:R-:W-:Y:S02]  /*3750*/  ULEA UR5, UR4, UR5, 0x18 ;  /* 0x0000000504057291 */ /* 0x004fe4000f8ec0ff */
[----:B------:R-:W-:-:S07]  /*3760*/  ULEA UR6, UR4, UR6, 0x18 ;  /* 0x0000000604067291 */ /* 0x000fce000f8ec0ff */
[----:B------:R-:W2:Y:S02]  /*3770*/  LDS.U8 R3, [UR5+0x1c] ;  /* 0x00001c05ff037984 */ /* 0x000ea40008000000 */
[----:B--2---:R-:W-:-:S13]  /*3780*/  ISETP.NE.AND P0, PT, R3, RZ, PT ;  /* 0x000000ff0300720c */ /* 0x004fda0003f05270 */
[----:B------:R-:W-:Y:S05]  /*3790*/  @P0 BRA `(.L_x_60) ;  /* 0x0000000400080947 */ /* 0x000fea0003800000 */
[----:B------:R-:W-:Y:S02]  /*37a0*/  UISETP.NE.U32.AND UP1, UPT, UR38, 0x1, UPT ;  /* 0x000000012600788c */ /* 0x000fe4000bf25070 */
[----:B------:R-:W-:-:S07]  /*37b0*/  UIADD3 UR7, UPT, UPT, UR5, 0x8, URZ ;  /* 0x0000000805077890 */ /* 0x000fce000fffe0ff */
[----:B------:R-:W-:Y:S05]  /*37c0*/  BRA.U !UP1, `(.L_x_61) ;  /* 0x00000001099c7547 */ /* 0x000fea000b800000 */
[----:B------:R-:W-:Y:S01]  /*37d0*/  ELECT P0, URZ, PT ;  /* 0x0000000000ff782f */ /* 0x000fe20003800000 */
[----:B------:R-:W-:-:S12]  /*37e0*/  BSSY B0, `(.L_x_61) ;  /* 0x0000025000007945 */ /* 0x000fd80003800000 */
[----:B------:R-:W-:Y:S05]  /*37f0*/  @!P0 BRA `(.L_x_62) ;  /* 0x00000000008c8947 */ /* 0x000fea0003800000 */
[----:B------:R-:W-:-:S05]  /*3800*/  UMOV UR4, 0x10 ;  /* 0x0000001000047882 */ /* 0x000fca0000000000 */
[----:B------:R-:W-:Y:S04]  /*3810*/  DEPBAR.LE SB2, 0x36 ;  /* 0x0000ad800000791a */ /* 0x000fe80000000000 */
[----:B------:R-:W2:Y:S02]  /*3820*/  UTCATOMSWS.2CTA.FIND_AND_SET.ALIGN UP0, UR4, UR4 ;  /* 0x00000004000475e3 */ /* 0x000ea40008200800 */
[----:B--2---:R-:W-:Y:S01]  /*3830*/  MOV R10, UR4 ;  /* 0x00000004000a7c02 */ /* 0x004fe20008000f00 */
[----:B------:R-:W-:Y:S06]  /*3840*/  BRA.U UP0, `(.L_x_63) ;  /* 0x0000000100187547 */ /* 0x000fec000b800000 */
.L_x_64:
[----:B------:R-:W-:Y:S05]  /*3850*/  NANOSLEEP 0x64 ;  /* 0x000000640000795d */ /* 0x000fea0003800000 */
[----:B------:R-:W-:-:S05]  /*3860*/  UMOV UR4, 0x10 ;  /* 0x0000001000047882 */ /* 0x000fca0000000000 */
[----:B------:R-:W-:Y:S04]  /*3870*/  DEPBAR.LE SB2, 0x36 ;  /* 0x0000ad800000791a */ /* 0x000fe80000000000 */
[----:B------:R-:W2:Y:S02]  /*3880*/  UTCATOMSWS.2CTA.FIND_AND_SET.ALIGN UP0, UR4, UR4 ;  /* 0x00000004000475e3 */ /* 0x000ea40008200800 */
[----:B--2---:R-:W-:Y:S01]  /*3890*/  MOV R10, UR4 ;  /* 0x00000004000a7c02 */ /* 0x004fe20008000f00 */
[----:B------:R-:W-:Y:S05]  /*38a0*/  BRA.U !UP0, `(.L_x_64) ;  /* 0xfffffffd08e87547 */ /* 0x000fea000b83ffff */
.L_x_63:
[----:B------:R-:W2:Y:S01]  /*38b0*/  LDS R6, [UR5+0x10] ;  /* 0x00001005ff067984 */ /* 0x000ea20008000800 */
[----:B------:R-:W-:Y:S01]  /*38c0*/  IMAD.U32 R3, RZ, RZ, UR6 ;  /* 0x00000006ff037e24 */ /* 0x000fe2000f8e00ff */
[----:B------:R-:W-:-:S03]  /*38d0*/  MOV R4, UR37 ;  /* 0x0000002500047c02 */ /* 0x000fc60008000f00 */
[----:B------:R-:W-:Y:S01]  /*38e0*/  VIADD R3, R3, 0x170 ;  /* 0x0000017003037836 */ /* 0x000fe20000000000 */
[----:B--2---:R-:W-:-:S04]  /*38f0*/  SHF.L.U32 R6, R6, 0x1f, RZ ;  /* 0x0000001f06067819 */ /* 0x004fc800000006ff */
[----:B------:R-:W2:Y:S02]  /*3900*/  SYNCS.PHASECHK.TRANS64.TRYWAIT P0, [UR5+0x8], R6 ;  /* 0x00000806ff0075a7 */ /* 0x000ea40008001105 */
[----:B--2---:R-:W-:Y:S05]  /*3910*/  @P0 BRA `(.L_x_65) ;  /* 0x0000000000080947 */ /* 0x004fea0003800000 */
[----:B------:R-:W2:Y:S02]  /*3920*/  SYNCS.PHASECHK.TRANS64.TRYWAIT P0, [UR5+0x8], R6 ;  /* 0x00000806ff0075a7 */ /* 0x000ea40008001105 */
[----:B--2---:R-:W-:Y:S05]  /*3930*/  @!P0 BRA `(.L_x_66) ;  /* 0x0000006400088947 */ /* 0x004fea0003800000 */
.L_x_65:
[----:B------:R-:W-:Y:S01]  /*3940*/  PRMT R4, R4, 0x654, R3 ;  /* 0x0000065404047816 */ /* 0x000fe20000000003 */
[----:B------:R-:W-:Y:S01]  /*3950*/  HFMA2 R3, -RZ, RZ, 0, 5.9604644775390625e-08 ;  /* 0x00000001ff037431 */ /* 0x000fe200000001ff */
[----:B------:R-:W-:Y:S01]  /*3960*/  UPRMT UR4, UR37, 0x654, UR7 ;  /* 0x0000065425047896 */ /* 0x000fe20008000007 */
[----:B------:R-:W-:Y:S02]  /*3970*/  IMAD.MOV.U32 R8, RZ, RZ, 0xffff ;  /* 0x0000ffffff087424 */ /* 0x000fe400078e00ff */
[----:B--2---:R-:W-:Y:S02]  /*3980*/  IMAD.MOV.U32 R6, RZ, RZ, 0x4 ;  /* 0x00000004ff067424 */ /* 0x004fe400078e00ff */
[----:B------:R-:W-:Y:S01]  /*3990*/  IMAD.SHL.U32 R9, R10, 0x20, RZ ;  /* 0x000000200a097824 */ /* 0x000fe200078e00ff */
[----:B------:R-:W-:Y:S02]  /*39a0*/  MOV R5, UR4 ;  /* 0x0000000400057c02 */ /* 0x000fe40008000f00 */
[-C--:B------:R-:W-:Y:S01]  /*39b0*/  SHF.L.U32 R8, R8, R10.reuse, RZ ;  /* 0x0000000a08087219 */ /* 0x080fe200000006ff */
[----:B------:R2:W-:Y:S01]  /*39c0*/  SYNCS.ARRIVE.TRANS64.RED RZ, [UR4], R6 ;  /* 0x00000006ffff79a7 */ /* 0x0005e20008000404 */
[----:B------:R-:W-:Y:S01]  /*39d0*/  SHF.L.U32 R7, R3, R10, RZ ;  /* 0x0000000a03077219 */ /* 0x000fe200000006ff */
[----:B------:R2:W-:Y:S04]  /*39e0*/  STS [UR6+0x170], R9 ;  /* 0x00017009ff007988 */ /* 0x0005e80008000806 */
[----:B------:R2:W-:Y:S04]  /*39f0*/  STAS [R4.64], R10 ;  /* 0x0000000a04007dbd */ /* 0x0005e8000c0008ff */
[----:B------:R2:W-:Y:S04]  /*3a00*/  ATOMS.OR RZ, [UR5+0x14], R8 ;  /* 0x00001408ffff798c */ /* 0x0005e8000b000005 */
[----:B------:R2:W-:Y:S04]  /*3a10*/  ATOMS.OR RZ, [UR5+0x18], R7 ;  /* 0x00001807ffff798c */ /* 0x0005e8000b000005 */
[----:B------:R2:W-:Y:S02]  /*3a20*/  ATOMS.XOR RZ, [UR5+0x10], R3 ;  /* 0x00001003ffff798c */ /* 0x0005e4000b800005 */
.L_x_62:
[----:B-1----:R-:W-:Y:S05]  /*3a30*/  BSYNC B0 ;  /* 0x0000000000007941 */ /* 0x002fea0003800000 */
.L_x_61:
[----:B------:R-:W-:Y:S05]  /*3a40*/  BRA.U UP1, `(.L_x_67) ;  /* 0x00000001016c7547 */ /* 0x000fea000b800000 */
[----:B------:R-:W-:-:S03]  /*3a50*/  UMOV UR4, 0xffffffff ;  /* 0xffffffff00047882 */ /* 0x000fc60000000000 */
[----:B------:R-:W-:Y:S05]  /*3a60*/  BRA.DIV UR4, `(.L_x_68) ;  /* 0x0000006204d47947 */ /* 0x000fea000b800000 */
[----:B------:R-:W-:-:S13]  /*3a70*/  ELECT P6, URZ, PT ;  /* 0x0000000000ff782f */ /* 0x000fda00038c0000 */
.L_x_186:
[----:B------:R-:W-:Y:S05]  /*3a80*/  @!P6 BRA `(.L_x_67) ;  /* 0x00000000005ce947 */ /* 0x000fea0003800000 */
[----:B--2---:R-:W2:Y:S02]  /*3a90*/  LDS R4, [UR5+0x10] ;  /* 0x00001005ff047984 */ /* 0x004ea40008000800 */
[----:B--2---:R-:W-:-:S04]  /*3aa0*/  SHF.L.U32 R4, R4, 0x1f, RZ ;  /* 0x0000001f04047819 */ /* 0x004fc800000006ff */
[----:B------:R-:W2:Y:S02]  /*3ab0*/  SYNCS.PHASECHK.TRANS64.TRYWAIT P0, [UR5+0x8], R4 ;  /* 0x00000804ff0075a7 */ /* 0x000ea40008001105 */
[----:B--2---:R-:W-:Y:S05]  /*3ac0*/  @P0 BRA `(.L_x_69) ;  /* 0x0000000000080947 */ /* 0x004fea0003800000 */
[----:B------:R-:W2:Y:S02]  /*3ad0*/  SYNCS.PHASECHK.TRANS64.TRYWAIT P0, [UR5+0x8], R4 ;  /* 0x00000804ff0075a7 */ /* 0x000ea40008001105 */
[----:B--2---:R-:W-:Y:S05]  /*3ae0*/  @!P0 BRA `(.L_x_70) ;  /* 0x0000006000d48947 */ /* 0x004fea0003800000 */
.L_x_69:
[----:B------:R-:W3:Y:S01]  /*3af0*/  LDS R6, [UR6+0x170] ;  /* 0x00017006ff067984 */ /* 0x000ee20008000800 */
[----:B--2---:R-:W-:Y:S02]  /*3b00*/  HFMA2 R3, -RZ, RZ, 0, 5.9604644775390625e-08 ;  /* 0x00000001ff037431 */ /* 0x004fe400000001ff */
[----:B------:R-:W-:Y:S01]  /*3b10*/  IMAD.MOV.U32 R4, RZ, RZ, 0xffff ;  /* 0x0000ffffff047424 */ /* 0x000fe200078e00ff */
[----:B------:R-:W-:Y:S01]  /*3b20*/  UPRMT UR4, UR37, 0x654, UR7 ;  /* 0x0000065425047896 */ /* 0x000fe20008000007 */
[----:B---3--:R-:W-:-:S03]  /*3b30*/  IMAD.SHL.U32 R5, R6, 0x20, RZ ;  /* 0x0000002006057824 */ /* 0x008fc600078e00ff */
[-C--:B------:R-:W-:Y:S02]  /*3b40*/  SHF.L.U32 R4, R4, R6.reuse, RZ ;  /* 0x0000000604047219 */ /* 0x080fe400000006ff */
[----:B------:R-:W-:Y:S01]  /*3b50*/  SHF.L.U32 R6, R3, R6, RZ ;  /* 0x0000000603067219 */ /* 0x000fe200000006ff */
[----:B------:R3:W-:Y:S04]  /*3b60*/  STS [UR6+0x170], R5 ;  /* 0x00017005ff007988 */ /* 0x0007e80008000806 */
[----:B------:R3:W-:Y:S04]  /*3b70*/  ATOMS.OR RZ, [UR5+0x14], R4 ;  /* 0x00001404ffff798c */ /* 0x0007e8000b000005 */
[----:B------:R3:W-:Y:S01]  /*3b80*/  ATOMS.OR RZ, [UR5+0x18], R6 ;  /* 0x00001806ffff798c */ /* 0x0007e2000b000005 */
[----:B------:R-:W-:Y:S03]  /*3b90*/  SYNCS.ARRIVE.TRANS64.RED.A1T0 RZ, [UR4], RZ ;  /* 0x000000ffffff79a7 */ /* 0x000fe60008100404 */
[----:B------:R3:W-:Y:S01]  /*3ba0*/  ATOMS.XOR RZ, [UR5+0x10], R3 ;  /* 0x00001003ffff798c */ /* 0x0007e2000b800005 */
[----:B------:R-:W-:Y:S05]  /*3bb0*/  BRA `(.L_x_67) ;  /* 0x0000000000107947 */ /* 0x000fea0003800000 */
.L_x_60:
[----:B------:R-:W-:Y:S02]  /*3bc0*/  MOV R3, 0xffffffff ;  /* 0xffffffff00037802 */ /* 0x000fe40000000f00 */
[----:B------:R-:W-:-:S03]  /*3bd0*/  MOV R4, 0x3c00 ;  /* 0x00003c0000047802 */ /* 0x000fc60000000f00 */
[----:B------:R2:W-:Y:S04]  /*3be0*/  STS [UR6+0x170], R3 ;  /* 0x00017003ff007988 */ /* 0x0005e80008000806 */
[----:B-12--5:R-:W-:Y:S05]  /*3bf0*/  CALL.REL.NOINC `($__internal_1_$__cuda_sm10x_tcgen05_guardrail_trap_phase_invalid_during_alloc) ;  /* 0x0000006800847944 */ /* 0x026fea0003c00000 */
.L_x_67:
[----:B------:R-:W-:Y:S05]  /*3c00*/  WARPSYNC.ALL ;  /* 0x0000000000007948 */ /* 0x000fea0003800000 */
[----:B------:R-:W4:Y:S01]  /*3c10*/  S2UR UR20, SR_CgaCtaId ;  /* 0x00000000001479c3 */ /* 0x000f220000008800 */
[----:B------:R-:W-:Y:S01]  /*3c20*/  UMOV UR4, 0x400 ;  /* 0x0000040000047882 */ /* 0x000fe20000000000 */
[----:B------:R-:W-:-:S06]  /*3c30*/  NOP ;  /* 0x0000000000007918 */ /* 0x000fcc0000000000 */
[----:B------:R-:W-:Y:S06]  /*3c40*/  BAR.ARV 0x6, 0xa0 ;  /* 0x0182800000007b1d */ /* 0x000fec0000002000 */
[----:B------:R-:W1:Y:S01]  /*3c50*/  LDCU.64 UR6, c[0x0][0x388] ;  /* 0x00007100ff0677ac */ /* 0x000e620008000a00 */
[----:B------:R-:W-:Y:S01]  /*3c60*/  LOP3.LUT R2, R2, 0xffff, RZ, 0xc0, !PT ;  /* 0x0000ffff02027812 */ /* 0x000fe200078ec0ff */
[----:B--2---:R-:W-:Y:S01]  /*3c70*/  IMAD.MOV.U32 R8, RZ, RZ, 0x1 ;  /* 0x00000001ff087424 */ /* 0x004fe200078e00ff */
[----:B------:R-:W-:Y:S01]  /*3c80*/  LOP3.LUT R0, R0, 0xffff, RZ, 0xc0, !PT ;  /* 0x0000ffff00007812 */ /* 0x000fe200078ec0ff */
[----:B------:R-:W-:Y:S01]  /*3c90*/  UMOV UR24, URZ ;  /* 0x000000ff00187c82 */ /* 0x000fe20008000000 */
[----:B------:R-:W-:Y:S01]  /*3ca0*/  R2UR UR21, R2 ;  /* 0x00000000021572ca */ /* 0x000fe200000e0000 */
[----:B------:R-:W-:Y:S01]  /*3cb0*/  IMAD.MOV.U32 R2, RZ, RZ, RZ ;  /* 0x000000ffff027224 */ /* 0x000fe200078e00ff */
[----:B------:R-:W-:Y:S01]  /*3cc0*/  R2UR UR35, R0 ;  /* 0x00000000002372ca */ /* 0x000fe200000e0000 */
[----:B------:R-:W-:Y:S01]  /*3cd0*/  IMAD.MOV.U32 R0, RZ, RZ, RZ ;  /* 0x000000ffff007224 */ /* 0x000fe200078e00ff */
[----:B------:R-:W-:Y:S01]  /*3ce0*/  UMOV UR19, URZ ;  /* 0x000000ff00137c82 */ /* 0x000fe20008000000 */
[----:B----4-:R-:W-:-:S02]  /*3cf0*/  ULEA UR20, UR20, UR4, 0x18 ;  /* 0x0000000414147291 */ /* 0x010fc4000f8ec0ff */
[----:B------:R-:W-:Y:S02]  /*3d00*/  UISETP.NE.AND UP3, UPT, UR38, URZ, UPT ;  /* 0x000000ff2600728c */ /* 0x000fe4000bf65270 */
[----:B------:R-:W-:Y:S01]  /*3d10*/  UIADD3 UR34, UPT, UPT, UR20, 0x128, URZ ;  /* 0x0000012814227890 */ /* 0x000fe2000fffe0ff */
[----:B------:R-:W-:Y:S01]  /*3d20*/  UMOV UR32, 0x0 ;  /* 0x0000000000207882 */ /* 0x000fe20000000000 */
[----:B------:R-:W-:Y:S01]  /*3d30*/  UMOV UR33, 0x8200010 ;  /* 0x0820001000217882 */ /* 0x000fe20000000000 */
[----:B-1----:R-:W-:Y:S02]  /*3d40*/  UIADD3 UR4, UPT, UPT, UR6, 0x3f, URZ ;  /* 0x0000003f06047890 */ /* 0x002fe4000fffe0ff */
[----:B---3--:R-:W1:Y:S01]  /*3d50*/  LDS R3, [UR20+0x170] ;  /* 0x00017014ff037984 */ /* 0x008e620008000800 */
[----:B------:R-:W2:Y:S01]  /*3d60*/  LDCU UR6, c[0x0][0x390] ;  /* 0x00007200ff0677ac */ /* 0x000ea20008000800 */
[----:B------:R-:W-:Y:S02]  /*3d70*/  USHF.R.S32.HI UR5, URZ, 0x1f, UR4 ;  /* 0x0000001fff057899 */ /* 0x000fe40008011404 */
[----:B------:R-:W-:-:S02]  /*3d80*/  UPRMT UR34, URZ, 0x654, UR34 ;  /* 0x00000654ff227896 */ /* 0x000fc40008000022 */
[----:B------:R-:W-:Y:S02]  /*3d90*/  ULEA.HI UR4, UR5, UR4, URZ, 0x6 ;  /* 0x0000000405047291 */ /* 0x000fe4000f8f30ff */
[----:B------:R-:W-:Y:S02]  /*3da0*/  UIADD3 UR5, UPT, UPT, UR20, 0x4300, URZ ;  /* 0x0000430014057890 */ /* 0x000fe4000fffe0ff */
[----:B------:R-:W-:Y:S02]  /*3db0*/  USHF.R.S32.HI UR4, URZ, 0x6, UR4 ;  /* 0x00000006ff047899 */ /* 0x000fe40008011404 */
[----:B------:R-:W-:Y:S02]  /*3dc0*/  USHF.R.U32.HI UR5, URZ, 0x4, UR5 ;  /* 0x00000004ff057899 */ /* 0x000fe40008011605 */
[----:B------:R-:W-:Y:S02]  /*3dd0*/  UIMAD UR7, UR4, UR7, URZ ;  /* 0x00000007040772a4 */ /* 0x000fe4000f8e02ff */
[----:B------:R-:W-:-:S02]  /*3de0*/  UIADD3 UR4, UPT, UPT, UR20, 0x1e300, URZ ;  /* 0x0001e30014047890 */ /* 0x000fc4000fffe0ff */
[----:B------:R-:W-:Y:S02]  /*3df0*/  ULOP3.LUT UR5, UR5, 0x3fff, URZ, 0xc0, !UPT ;  /* 0x00003fff05057892 */ /* 0x000fe4000f8ec0ff */
[----:B------:R-:W-:Y:S02]  /*3e00*/  USHF.R.U32.HI UR4, URZ, 0x4, UR4 ;  /* 0x00000004ff047899 */ /* 0x000fe40008011604 */
[----:B------:R-:W-:Y:S02]  /*3e10*/  ULOP3.LUT UR22, UR5, 0x10000, URZ, 0xfc, !UPT ;  /* 0x0001000005167892 */ /* 0x000fe4000f8efcff */
[----:B------:R-:W-:Y:S02]  /*3e20*/  ULOP3.LUT UR23, UR4, 0x3fff, URZ, 0xc0, !UPT ;  /* 0x00003fff04177892 */ /* 0x000fe4000f8ec0ff */
[----:B--2---:R-:W-:Y:S02]  /*3e30*/  UIMAD UR4, UR7, UR6, URZ ;  /* 0x00000006070472a4 */ /* 0x004fe4000f8e02ff */
[----:B------:R-:W-:-:S02]  /*3e40*/  ULOP3.LUT UR23, UR23, 0x10000, URZ, 0xfc, !UPT ;  /* 0x0001000017177892 */ /* 0x000fc4000f8efcff */
[----:B------:R-:W-:Y:S02]  /*3e50*/  UIADD3 UR36, UPT, UPT, UR4, -0x1, URZ ;  /* 0xffffffff04247890 */ /* 0x000fe4000fffe0ff */
[----:B------:R-:W-:Y:S01]  /*3e60*/  UISETP.GE.AND UP4, UPT, UR4, 0x1, UPT ;  /* 0x000000010400788c */ /* 0x000fe2000bf86270 */
[----:B------:R-:W-:Y:S01]  /*3e70*/  UMOV UR30, 0x0 ;  /* 0x00000000001e7882 */ /* 0x000fe20000000000 */
[----:B------:R-:W-:Y:S01]  /*3e80*/  UMOV UR31, 0x8200010 ;  /* 0x08200010001f7882 */ /* 0x000fe20000000000 */
[----:B------:R-:W-:Y:S01]  /*3e90*/  UMOV UR28, 0x0 ;  /* 0x00000000001c7882 */ /* 0x000fe20000000000 */
[C---:B-1----:R-:W-:Y:S01]  /*3ea0*/  VIADD R5, R3.reuse, 0x40 ;  /* 0x0000004003057836 */ /* 0x042fe20000000000 */
[----:B------:R-:W-:Y:S01]  /*3eb0*/  LOP3.LUT R4, R3, 0xffff, RZ, 0xc0, !PT ;  /* 0x0000ffff03047812 */ /* 0x000fe200078ec0ff */
[----:B------:R-:W-:Y:S01]  /*3ec0*/  UMOV UR29, 0x8200010 ;  /* 0x08200010001d7882 */ /* 0x000fe20000000000 */
[----:B------:R-:W-:Y:S01]  /*3ed0*/  UMOV UR26, 0x0 ;  /* 0x00000000001a7882 */ /* 0x000fe20000000000 */
[----:B------:R-:W-:Y:S01]  /*3ee0*/  UMOV UR27, 0x8200010 ;  /* 0x08200010001b7882 */ /* 0x000fe20000000000 */
[----:B------:R-:W-:-:S05]  /*3ef0*/  LOP3.LUT R5, R5, 0xffff, RZ, 0xc0, !PT ;  /* 0x0000ffff05057812 */ /* 0x000fca00078ec0ff */
[----:B------:R1:W-:Y:S02]  /*3f00*/  STL.64 [R1], R4 ;  /* 0x0000000401007387 */ /* 0x0003e40000100a00 */
.L_x_79:
[----:B-1----:R-:W-:-:S04]  /*3f10*/  SHF.L.U32 R5, R2, 0x1f, RZ ;  /* 0x0000001f02057819 */ /* 0x002fc800000006ff */
[----:B------:R-:W1:Y:S02]  /*3f20*/  SYNCS.PHASECHK.TRANS64.TRYWAIT P0, [UR20+0x120], R5 ;  /* 0x00012005ff0075a7 */ /* 0x000e640008001114 */
[----:B-1-34-:R-:W-:Y:S05]  /*3f30*/  @!P0 BRA `(.L_x_71) ;  /* 0x0000005c00d88947 */ /* 0x01afea0003800000 */
.L_x_188:
[----:B-1----:R-:W1:Y:S01]  /*3f40*/  LDS.128 R4, [UR20+0x160] ;  /* 0x00016014ff047984 */ /* 0x002e620008000c00 */
[----:B------:R-:W-:Y:S01]  /*3f50*/  ULEA UR25, UR24, UR20, 0x3 ;  /* 0x0000001418197291 */ /* 0x000fe2000f8e18ff */
[----:B------:R-:W-:Y:S01]  /*3f60*/  @!PT LDS RZ, [RZ] ;  /* 0x00000000fffff984 */ /* 0x000fe20000000800 */
[----:B------:R-:W-:Y:S01]  /*3f70*/  @!PT LDS RZ, [RZ] ;  /* 0x00000000fffff984 */ /* 0x000fe20000000800 */
[----:B------:R-:W-:Y:S01]  /*3f80*/  @!PT LDS RZ, [RZ] ;  /* 0x00000000fffff984 */ /* 0x000fe20000000800 */
[----:B------:R-:W-:Y:S01]  /*3f90*/  @!PT LDS RZ, [RZ] ;  /* 0x00000000fffff984 */ /* 0x000fe20000000800 */
[----:B------:R2:W-:Y:S06]  /*3fa0*/  MEMBAR.ALL.CTA ;  /* 0x0000000000007992 */ /* 0x0005ec0000008000 */
[----:B--2---:R-:W2:Y:S02]  /*3fb0*/  FENCE.VIEW.ASYNC.S ;  /* 0x00000000000073c6 */ /* 0x004ea40000000000 */
[----:B--2---:R-:W-:Y:S01]  /*3fc0*/  SYNCS.ARRIVE.TRANS64.RED.A1T0 RZ, [UR34], RZ ;  /* 0x000000ffffff79a7 */ /* 0x004fe20008100422 */
[----:B-1----:R-:W-:Y:S01]  /*3fd0*/  LOP3.LUT P3, RZ, R6, 0x1, RZ, 0xc0, !PT ;  /* 0x0000000106ff7812 */ /* 0x002fe2000786c0ff */
[----:B------:R-:W-:-:S12]  /*3fe0*/  BRA.U UP3, `(.L_x_72) ;  /* 0x00000001030c7547 */ /* 0x000fd8000b800000 */
[----:B------:R-:W-:-:S04]  /*3ff0*/  SHF.L.U32 R5, R8, 0x1f, RZ ;  /* 0x0000001f08057819 */ /* 0x000fc800000006ff */
[----:B------:R-:W1:Y:S02]  /*4000*/  SYNCS.PHASECHK.TRANS64.TRYWAIT P0, [UR25+0x140], R5 ;  /* 0x00014005ff0075a7 */ /* 0x000e640008001119 */
[----:B-1----:R-:W-:Y:S05]  /*4010*/  @!P0 BRA `(.L_x_73) ;  /* 0x0000005c00b88947 */ /* 0x002fea0003800000 */
.L_x_72:
[----:B------:R-:W-:Y:S05]  /*4020*/  BRA.U UP3, `(.L_x_74) ;  /* 0x0000000503047547 */ /* 0x000fea000b800000 */
[----:B------:R-:W-:Y:S05]  /*4030*/  BRA.U !UP4, `(.L_x_75) ;  /* 0x000000010cf47547 */ /* 0x000fea000b800000 */
[----:B------:R-:W-:Y:S01]  /*4040*/  ULEA UR4, UR24, UR43, 0x2 ;  /* 0x0000002b18047291 */ /* 0x000fe2000f8e10ff */
[----:B-1----:R-:W-:-:S08]  /*4050*/  SHF.L.U32 R4, R0, 0x1f, RZ ;  /* 0x0000001f00047819 */ /* 0x002fd000000006ff */
[----:B------:R-:W5:Y:S01]  /*4060*/  LDL R5, [UR4] ;  /* 0x00000004ff057983 */ /* 0x000f620008100800 */
[----:B------:R-:W-:Y:S02]  /*4070*/  ULEA UR4, UR19, UR20, 0x3 ;  /* 0x0000001413047291 */ /* 0x000fe4000f8e18ff */
[----:B------:R-:W-:Y:S01]  /*4080*/  UPLOP3.LUT UP2, UPT, UPT, UPT, UPT, 0x40, 0x4 ;  /* 0x000000000004789c */ /* 0x000fe20003f4e870 */
[----:B------:R-:W-:-:S06]  /*4090*/  UMOV UR17, UR36 ;  /* 0x0000002400117c82 */ /* 0x000fcc0008000000 */
[----:B------:R1:W2:Y:S01]  /*40a0*/  SYNCS.PHASECHK.TRANS64.TRYWAIT P2, [UR4], R4 ;  /* 0x00000004ff0075a7 */ /* 0x0002a20008041104 */
[----:B------:R-:W-:-:S05]  /*40b0*/  UMOV UR4, UR19 ;  /* 0x0000001300047c82 */ /* 0x000fca0008000000 */
.L_x_78:
[----:B------:R-:W-:Y:S01]  /*40c0*/  ULEA UR18, UR4, UR20, 0x3 ;  /* 0x0000001404127291 */ /* 0x000fe2000f8e18ff */
[----:B--234-:R-:W-:Y:S11]  /*40d0*/  @P2 BRA `(.L_x_76) ;  /* 0x00000000000c2947 */ /* 0x01cff60003800000 */
[----:B------:R-:W-:Y:S04]  /*40e0*/  SHF.L.U32 R6, R0, 0x1f, RZ ;  /* 0x0000001f00067819 */ /* 0x000fe800000006ff */
[----:B------:R-:W2:Y:S02]  /*40f0*/  SYNCS.PHASECHK.TRANS64.TRYWAIT P0, [UR18], R6 ;  /* 0x00000006ff0075a7 */ /* 0x000ea40008001112 */
[----:B--2---:R-:W-:Y:S05]  /*4100*/  @!P0 BRA `(.L_x_77) ;  /* 0x0000005c00948947 */ /* 0x004fea0003800000 */
.L_x_76:
[----:B------:R-:W-:Y:S01]  /*4110*/  UISETP.NE.AND UP0, UPT, UR17, URZ, UPT ;  /* 0x000000ff1100728c */ /* 0x000fe2000bf05270 */
[----:B------:R-:W-:Y:S01]  /*4120*/  PLOP3.LUT P2, PT, PT, PT, PT, 0x80, 0x8 ;  /* 0x000000000008781c */ /* 0x000fe20003f4f070 */
[----:B------:R-:W-:Y:S02]  /*4130*/  UIADD3 UR5, UPT, UPT, UR4, 0x1, URZ ;  /* 0x0000000104057890 */ /* 0x000fe4000fffe0ff */
[----:B------:R-:W-:Y:S02]  /*4140*/  ULEA UR10, UR4, UR23, 0x9 ;  /* 0x00000017040a7291 */ /* 0x000fe4000f8e48ff */
[----:B------:R-:W-:Y:S01]  /*4150*/  UISETP.NE.AND UP1, UPT, UR5, 0xd, UPT ;  /* 0x0000000d0500788c */ /* 0x000fe2000bf25270 */
[----:B------:R-:W-:Y:S01]  /*4160*/  PLOP3.LUT P0, PT, PT, PT, UP0, 0x80, 0x8 ;  /* 0x000000000008781c */ /* 0x000fe20003f0f008 */
[----:B------:R-:W-:Y:S02]  /*4170*/  ULEA UR14, UR4, UR22, 0x9 ;  /* 0x00000016040e7291 */ /* 0x000fe4000f8e48ff */
[----:B------:R-:W-:Y:S02]  /*4180*/  USEL UR6, URZ, 0x1, UP1 ;  /* 0x00000001ff067887 */ /* 0x000fe40008800000 */
[----:B------:R-:W-:Y:S01]  /*4190*/  USEL UR19, UR5, URZ, UP1 ;  /* 0x000000ff05137287 */ /* 0x000fe20008800000 */
[----:B------:R-:W-:Y:S11]  /*41a0*/  ELECT P1, URZ, PT ;  /* 0x0000000000ff782f */ /* 0x000ff60003820000 */
[----:B------:R-:W-:Y:S02]  /*41b0*/  @!UPT UIADD3 URZ, UPT, UPT, URZ, URZ, URZ ;  /* 0x000000fffffff290 */ /* 0x000fe4000fffe0ff */
[C---:B-----5:R-:W-:Y:S01]  /*41c0*/  @P1 R2UR.BROADCAST UR4, R5.reuse ;  /* 0x00000000050412ca */ /* 0x060fe200008e0000 */
[----:B------:R-:W-:Y:S01]  /*41d0*/  @UP0 ULEA UR5, UR19, UR20, 0x3 ;  /* 0x0000001413050291 */ /* 0x000fe2000f8e18ff */
[----:B------:R-:W-:Y:S01]  /*41e0*/  LOP3.LUT R0, R0, UR6, RZ, 0x3c, !PT ;  /* 0x0000000600007c12 */ /* 0x000fe2000f8e3cff */
[----:B------:R-:W-:Y:S02]  /*41f0*/  UIADD3 UR8, UPT, UPT, UR10, 0x2, URZ ;  /* 0x000000020a087890 */ /* 0x000fe4000fffe0ff */
[----:B------:R-:W-:Y:S01]  /*4200*/  UIADD3 UR6, UPT, UPT, UR14, 0x2, URZ ;  /* 0x000000020e067890 */ /* 0x000fe2000fffe0ff */
[----:B-1----:R-:W-:Y:S01]  /*4210*/  @P0 SHF.L.U32 R4, R0, 0x1f, RZ ;  /* 0x0000001f00040819 */ /* 0x002fe200000006ff */
[----:B------:R-:W-:Y:S01]  /*4220*/  UIADD3 UR12, UPT, UPT, UR10, 0x4, URZ ;  /* 0x000000040a0c7890 */ /* 0x000fe2000fffe0ff */
[----:B------:R-:W-:Y:S02]  /*4230*/  UMOV UR11, 0x40004040 ;  /* 0x40004040000b7882 */ /* 0x000fe40000000000 */
[----:B------:R3:W4:Y:S01]  /*4240*/  @P0 SYNCS.PHASECHK.TRANS64.TRYWAIT P2, [UR5], R4 ;  /* 0x00000004ff0005a7 */ /* 0x0007220008041105 */
[----:B------:R-:W-:Y:S11]  /*4250*/  ELECT P0, URZ, PT ;  /* 0x0000000000ff782f */ /* 0x000ff60003800000 */
[----:B------:R-:W-:Y:S02]  /*4260*/  @!UPT UIADD3 URZ, UPT, UPT, URZ, URZ, URZ ;  /* 0x000000fffffff290 */ /* 0x000fe4000fffe0ff */
[C---:B------:R-:W-:Y:S02]  /*4270*/  @P0 R2UR.BROADCAST UR16, R5.reuse ;  /* 0x00000000051002ca */ /* 0x040fe400008e0000 */
[----:B------:R-:W-:Y:S01]  /*4280*/  ELECT P0, URZ, PT ;  /* 0x0000000000ff782f */ /* 0x000fe20003800000 */
[----:B------:R-:W-:Y:S01]  /*4290*/  UMOV UR15, 0x40004040 ;  /* 0x40004040000f7882 */ /* 0x000fe20000000000 */
[----:B------:R-:W-:Y:S01]  /*42a0*/  UMOV UR9, 0x40004040 ;  /* 0x4000404000097882 */ /* 0x000fe20000000000 */
[----:B------:R1:W-:Y:S01]  /*42b0*/  UTCHMMA.2CTA gdesc[UR14], gdesc[UR10], tmem[UR4], tmem[UR32], idesc[UR33], UP2 ;  /* 0x00ff200a0e0075ea */ /* 0x0003e20009200004 */
[----:B------:R-:W-:Y:S01]  /*42c0*/  UPLOP3.LUT UP2, UPT, UPT, UPT, UPT, 0x80, 0x8 ;  /* 0x000000000008789c */ /* 0x000fe20003f4f070 */
[----:B------:R-:W-:Y:S01]  /*42d0*/  UMOV UR7, 0x40004040 ;  /* 0x4000404000077882 */ /* 0x000fe20000000000 */
[----:B------:R-:W-:Y:S01]  /*42e0*/  UMOV UR13, 0x40004040 ;  /* 0x40004040000d7882 */ /* 0x000fe20000000000 */
[----:B------:R-:W-:Y:S04]  /*42f0*/  UMOV UR5, 0x40004040 ;  /* 0x4000404000057882 */ /* 0x000fe80000000000 */
[----:B------:R2:W-:Y:S01]  /*4300*/  UTCHMMA.2CTA gdesc[UR6], gdesc[UR8], tmem[UR16], tmem[UR30], idesc[UR31], UPT ;  /* 0x00ff1e08060075ea */ /* 0x0005e2000ba00010 */
[----:B-1----:R-:W-:Y:S01]  /*4310*/  UIADD3 UR4, UPT, UPT, UR14, 0x4, URZ ;  /* 0x000000040e047890 */ /* 0x002fe2000fffe0ff */
[C---:B------:R-:W-:Y:S02]  /*4320*/  @P0 R2UR.BROADCAST UR15, R5.reuse ;  /* 0x00000000050f02ca */ /* 0x040fe400008e0000 */
[----:B------:R-:W-:Y:S01]  /*4330*/  ELECT P0, URZ, PT ;  /* 0x0000000000ff782f */ /* 0x000fe20003800000 */
[----:B------:R-:W-:Y:S02]  /*4340*/  UIADD3 UR10, UPT, UPT, UR10, 0x6, URZ ;  /* 0x000000060a0a7890 */ /* 0x000fe4000fffe0ff */
[----:B--2---:R-:W-:Y:S10]  /*4350*/  UIADD3 UR6, UPT, UPT, UR14, 0x6, URZ ;  /* 0x000000060e067890 */ /* 0x004ff4000fffe0ff */
[----:B------:R-:W-:Y:S01]  /*4360*/  @P0 R2UR.BROADCAST UR9, R5 ;  /* 0x00000000050902ca */ /* 0x000fe200008e0000 */
[----:B------:R-:W-:Y:S01]  /*4370*/  UIADD3 UR8, UPT, UPT, UR18, 0x68, URZ ;  /* 0x0000006812087890 */ /* 0x000fe2000fffe0ff */
[----:B------:R1:W-:Y:S11]  /*4380*/  UTCHMMA.2CTA gdesc[UR4], gdesc[UR12], tmem[UR15], tmem[UR28], idesc[UR29], UPT ;  /* 0x00ff1c0c040075ea */ /* 0x0003f6000ba0000f */
[----:B------:R3:W-:Y:S01]  /*4390*/  UTCHMMA.2CTA gdesc[UR6], gdesc[UR10], tmem[UR9], tmem[UR26], idesc[UR27], UPT ;  /* 0x00ff1a0a060075ea */ /* 0x0007e2000ba00009 */
[----:B------:R3:W-:Y:S01]  /*43a0*/  UTCBAR.2CTA.MULTICAST [UR8], URZ, UR21 ;  /* 0x000000ff080073e9 */ /* 0x0007e20008200815 */
[----:B-1----:R-:W-:Y:S02]  /*43b0*/  UIADD3 UR4, UPT, UPT, UR17, 0x1, URZ ;  /* 0x0000000111047890 */ /* 0x002fe4000fffe0ff */
[----:B------:R-:W-:Y:S02]  /*43c0*/  UIADD3 UR5, UPT, UPT, UR17, -0x1, URZ ;  /* 0xffffffff11057890 */ /* 0x000fe4000fffe0ff */
[----:B------:R-:W-:Y:S03]  /*43d0*/  UISETP.GT.U32.AND UP0, UPT, UR4, 0x1, UPT ;  /* 0x000000010400788c */ /* 0x000fe6000bf04070 */
[----:B------:R-:W-:Y:S02]  /*43e0*/  UMOV UR4, UR19 ;  /* 0x0000001300047c82 */ /* 0x000fe40008000000 */
[----:B------:R-:W-:Y:S04]  /*43f0*/  UMOV UR17, UR5 ;  /* 0x0000000500117c82 */ /* 0x000fe80008000000 */
[----:B------:R-:W-:Y:S05]  /*4400*/  BRA.U UP0, `(.L_x_78) ;  /* 0xfffffffd002c7547 */ /* 0x000fea000b83ffff */
.L_x_75:
[----:B------:R-:W-:-:S09]  /*4410*/  UIADD3 UR4, UPT, UPT, UR25, 0x130, URZ ;  /* 0x0000013019047890 */ /* 0x000fd2000fffe0ff */
[----:B------:R2:W-:Y:S01]  /*4420*/  UTCBAR.2CTA.MULTICAST [UR4], URZ, UR35 ;  /* 0x000000ff040073e9 */ /* 0x0005e20008200823 */
[----:B------:R-:W-:Y:S02]  /*4430*/  NOP ;  /* 0x0000000000007918 */ /* 0x000fe40000000000 */
.L_x_74:
[----:B--2---:R-:W-:Y:S01]  /*4440*/  UIADD3 UR4, UPT, UPT, UR24, 0x1, URZ ;  /* 0x0000000118047890 */ /* 0x004fe2000fffe0ff */
[----:B------:R-:W-:-:S03]  /*4450*/  LOP3.LUT R2, R2, 0x1, RZ, 0x3c, !PT ;  /* 0x0000000102027812 */ /* 0x000fc600078e3cff */
[----:B------:R-:W-:-:S04]  /*4460*/  UISETP.NE.AND UP0, UPT, UR4, 0x2, UPT ;  /* 0x000000020400788c */ /* 0x000fc8000bf05270 */
[----:B------:R-:W-:Y:S02]  /*4470*/  USEL UR5, URZ, 0x1, UP0 ;  /* 0x00000001ff057887 */ /* 0x000fe40008000000 */
[----:B------:R-:W-:-:S04]  /*4480*/  USEL UR24, UR4, URZ, UP0 ;  /* 0x000000ff04187287 */ /* 0x000fc80008000000 */
[----:B------:R-:W-:Y:S01]  /*4490*/  LOP3.LUT R8, R8, UR5, RZ, 0x3c, !PT ;  /* 0x0000000508087c12 */ /* 0x000fe2000f8e3cff */
[----:B------:R-:W-:Y:S07]  /*44a0*/  @P3 BRA `(.L_x_79) ;  /* 0xfffffff800983947 */ /* 0x000fee000383ffff */
[----:B---3--:R-:W2:Y:S01]  /*44b0*/  S2UR UR8, SR_CgaCtaId ;  /* 0x00000000000879c3 */ /* 0x008ea20000008800 */
[----:B------:R-:W-:Y:S01]  /*44c0*/  ELECT P0, URZ, PT ;  /* 0x0000000000ff782f */ /* 0x000fe20003800000 */
[----:B------:R-:W-:Y:S01]  /*44d0*/  HFMA2 R0, -RZ, RZ, 0, 5.9604644775390625e-08 ;  /* 0x00000001ff007431 */ /* 0x000fe200000001ff */
[----:B------:R-:W-:-:S05]  /*44e0*/  UMOV UR4, 0x40 ;  /* 0x0000004000047882 */ /* 0x000fca0000000000 */
[----:B------:R-:W-:Y:S01]  /*44f0*/  UVIRTCOUNT.DEALLOC.SMPOOL 0x80 ;  /* 0x000000800000784c */ /* 0x000fe20000000000 */
[----:B------:R-:W-:Y:S02]  /*4500*/  UISETP.NE.AND UP0, UPT, UR38, URZ, UPT ;  /* 0x000000ff2600728c */ /* 0x000fe4000bf05270 */
[----:B--2---:R-:W-:-:S09]  /*4510*/  ULEA UR8, UR8, UR4, 0x18 ;  /* 0x0000000408087291 */ /* 0x004fd2000f8ec0ff */
[----:B------:R2:W-:Y:S01]  /*4520*/  @P0 STS.U8 [UR8+0x1c], R0 ;  /* 0x00001c00ff000988 */ /* 0x0005e20008000008 */
[----:B------:R-:W-:Y:S05]  /*4530*/  BRA.U UP0, `(.L_x_80) ;  /* 0x0000000100587547 */ /* 0x000fea000b800000 */
[----:B------:R-:W-:Y:S01]  /*4540*/  UIADD3 UR5, UPT, UPT, UR20, 0x140, URZ ;  /* 0x0000014014057890 */ /* 0x000fe2000fffe0ff */
[----:B------:R-:W-:-:S03]  /*4550*/  SHF.L.U32 R2, R8, 0x1f, RZ ;  /* 0x0000001f08027819 */ /* 0x000fc600000006ff */
[----:B------:R-:W-:-:S09]  /*4560*/  ULEA UR4, UR24, UR5, 0x3 ;  /* 0x0000000518047291 */ /* 0x000fd2000f8e18ff */
[----:B------:R-:W3:Y:S02]  /*4570*/  SYNCS.PHASECHK.TRANS64.TRYWAIT P0, [UR4], R2 ;  /* 0x00000002ff0075a7 */ /* 0x000ee40008001104 */
[----:B---3--:R-:W-:Y:S05]  /*4580*/  @!P0 BRA `(.L_x_81) ;  /* 0x00000058008c8947 */ /* 0x008fea0003800000 */
.L_x_192:
[----:B------:R-:W-:-:S04]  /*4590*/  UIADD3 UR4, UPT, UPT, UR24, 0x1, URZ ;  /* 0x0000000118047890 */ /* 0x000fc8000fffe0ff */
[----:B------:R-:W-:-:S04]  /*45a0*/  UISETP.NE.AND UP1, UPT, UR4, 0x2, UPT ;  /* 0x000000020400788c */ /* 0x000fc8000bf25270 */
[----:B------:R-:W-:Y:S02]  /*45b0*/  USEL UR6, URZ, 0x1, UP1 ;  /* 0x00000001ff067887 */ /* 0x000fe40008800000 */
[----:B------:R-:W-:-:S04]  /*45c0*/  USEL UR4, UR4, URZ, UP1 ;  /* 0x000000ff04047287 */ /* 0x000fc80008800000 */
[----:B------:R-:W-:Y:S01]  /*45d0*/  ULEA UR4, UR4, UR5, 0x3 ;  /* 0x0000000504047291 */ /* 0x000fe2000f8e18ff */
[----:B--2---:R-:W-:-:S04]  /*45e0*/  LOP3.LUT R2, R8, UR6, RZ, 0x3c, !PT ;  /* 0x0000000608027c12 */ /* 0x004fc8000f8e3cff */
[----:B------:R-:W-:Y:S01]  /*45f0*/  SHF.L.U32 R2, R2, 0x1f, RZ ;  /* 0x0000001f02027819 */ /* 0x000fe200000006ff */
[----:B------:R-:W-:-:S04]  /*4600*/  IMAD.U32 R0, RZ, RZ, UR4 ;  /* 0x00000004ff007e24 */ /* 0x000fc8000f8e00ff */
[----:B------:R2:W3:Y:S03]  /*4610*/  SYNCS.PHASECHK.TRANS64.TRYWAIT P0, [R0+URZ], R2 ;  /* 0x00000002000075a7 */ /* 0x0004e600080011ff */
[----:B---3--:R-:W-:Y:S05]  /*4620*/  @!P0 NANOSLEEP.SYNCS 0x989680 ;  /* 0x009896800000895d */ /* 0x008fea0003900000 */
[----:B------:R-:W3:Y:S02]  /*4630*/  @!P0 SYNCS.PHASECHK.TRANS64 P0, [R0+URZ], R2 ;  /* 0x00000002000085a7 */ /* 0x000ee400080010ff */
[----:B---3--:R-:W-:Y:S05]  /*4640*/  @P0 BRA `(.L_x_82) ;  /* 0x0000000000200947 */ /* 0x008fea0003800000 */
.L_x_83:
[----:B---3--:R3:W1:Y:S02]  /*4650*/  SYNCS.PHASECHK.TRANS64.TRYWAIT P0, [R0+URZ], R2 ;  /* 0x00000002000075a7 */ /* 0x00866400080011ff */
[----:B-1----:R-:W-:Y:S05]  /*4660*/  @!P0 NANOSLEEP.SYNCS 0x989680 ;  /* 0x009896800000895d */ /* 0x002fea0003900000 */
[----:B------:R-:W1:Y:S02]  /*4670*/  @!P0 SYNCS.PHASECHK.TRANS64 P0, [R0+URZ], R2 ;  /* 0x00000002000085a7 */ /* 0x000e6400080010ff */
[----:B-1----:R-:W-:Y:S05]  /*4680*/  @!P0 BRA `(.L_x_83) ;  /* 0xfffffffc00f08947 */ /* 0x002fea000383ffff */
[----:B------:R-:W-:Y:S05]  /*4690*/  BRA `(.L_x_82) ;  /* 0x00000000000c7947 */ /* 0x000fea0003800000 */
.L_x_80:
[----:B------:R-:W-:-:S04]  /*46a0*/  UIADD3 UR4, UPT, UPT, UR20, 0x150, URZ ;  /* 0x0000015014047890 */ /* 0x000fc8000fffe0ff */
[----:B------:R-:W-:-:S09]  /*46b0*/  UPRMT UR4, UR37, 0x654, UR4 ;  /* 0x0000065425047896 */ /* 0x000fd20008000004 */
[----:B------:R-:W-:Y:S03]  /*46c0*/  SYNCS.ARRIVE.TRANS64.RED.A1T0 RZ, [UR4], RZ ;  /* 0x000000ffffff79a7 */ /* 0x000fe60008100404 */
.L_x_82:
[----:B--23--:R-:W-:Y:S01]  /*46d0*/  SHF.L.U32 R2, RZ, 0x1f, RZ ;  /* 0x0000001fff027819 */ /* 0x00cfe200000006ff */
[----:B------:R-:W-:Y:S01]  /*46e0*/  UIADD3 UR4, UPT, UPT, UR20, 0x150, URZ ;  /* 0x0000015014047890 */ /* 0x000fe2000fffe0ff */
[----:B------:R-:W-:Y:S02]  /*46f0*/  PLOP3.LUT P0, PT, PT, PT, UP0, 0x80, 0x8 ;  /* 0x000000000008781c */ /* 0x000fe40003f0f008 */
[----:B------:R-:W2:Y:S02]  /*4700*/  SYNCS.PHASECHK.TRANS64.TRYWAIT P1, [UR20+0x150], R2 ;  /* 0x00015002ff0075a7 */ /* 0x000ea40008021114 */
[----:B--2---:R-:W-:Y:S09]  /*4710*/  @!P1 BRA `(.L_x_84) ;  /* 0x0000005800409947 */ /* 0x004ff20003800000 */
.L_x_194:
[----:B------:R-:W-:Y:S01]  /*4720*/  @!UP0 UPRMT UR4, UR37, 0x654, UR4 ;  /* 0x0000065425048896 */ /* 0x000fe20008000004 */
[----:B------:R-:W-:Y:S01]  /*4730*/  LOP3.LUT R3, R3, 0xffff, RZ, 0xc0, !PT ;  /* 0x0000ffff03037812 */ /* 0x000fe200078ec0ff */
[----:B--2---:R-:W-:-:S03]  /*4740*/  IMAD.MOV.U32 R2, RZ, RZ, 0xffff ;  /* 0x0000ffffff027424 */ /* 0x004fc600078e00ff */
[----:B------:R-:W-:-:S04]  /*4750*/  SHF.R.U32.HI R3, RZ, 0x5, R3 ;  /* 0x00000005ff037819 */ /* 0x000fc80000011603 */
[----:B------:R-:W-:Y:S01]  /*4760*/  @!P0 SYNCS.ARRIVE.TRANS64.RED.A1T0 RZ, [UR4], RZ ;  /* 0x000000ffffff89a7 */ /* 0x000fe20008100404 */
[----:B------:R-:W-:Y:S01]  /*4770*/  NOP ;  /* 0x0000000000007918 */ /* 0x000fe20000000000 */
[----:B------:R-:W2:Y:S01]  /*4780*/  LDS R0, [UR8+0x14] ;  /* 0x00001408ff007984 */ /* 0x000ea20008000800 */
[----:B------:R-:W-:-:S04]  /*4790*/  SHF.L.U32 R2, R2, R3, RZ ;  /* 0x0000000302027219 */ /* 0x000fc800000006ff */
[----:B--2---:R-:W-:-:S04]  /*47a0*/  LOP3.LUT R0, R0, R2, RZ, 0xc0, !PT ;  /* 0x0000000200007212 */ /* 0x004fc800078ec0ff */
[----:B------:R-:W-:Y:S01]  /*47b0*/  ISETP.NE.AND P0, PT, R0, R2, PT ;  /* 0x000000020000720c */ /* 0x000fe20003f05270 */
[----:B------:R-:W-:-:S05]  /*47c0*/  IMAD.MOV.U32 R0, RZ, RZ, 0x1 ;  /* 0x00000001ff007424 */ /* 0x000fca00078e00ff */
[----:B------:R-:W-:-:S07]  /*47d0*/  SHF.L.U32 R0, R0, R3, RZ ;  /* 0x0000000300007219 */ /* 0x000fce00000006ff */
[----:B------:R-:W-:Y:S05]  /*47e0*/  @P0 BRA `(.L_x_85) ;  /* 0x00000000005c0947 */ /* 0x000fea0003800000 */
[----:B------:R-:W2:Y:S02]  /*47f0*/  LDS R3, [UR8+0x18] ;  /* 0x00001808ff037984 */ /* 0x000ea40008000800 */
[----:B--2---:R-:W-:-:S04]  /*4800*/  LOP3.LUT R3, R3, R0, RZ, 0xc0, !PT ;  /* 0x0000000003037212 */ /* 0x004fc800078ec0ff */
[----:B------:R-:W-:-:S13]  /*4810*/  ISETP.NE.AND P0, PT, R3, R0, PT ;  /* 0x000000000300720c */ /* 0x000fda0003f05270 */
[----:B------:R-:W-:Y:S05]  /*4820*/  @P0 BRA `(.L_x_86) ;  /* 0x0000000000400947 */ /* 0x000fea0003800000 */
[----:B------:R-:W-:Y:S01]  /*4830*/  R2UR UR4, R2 ;  /* 0x00000000020472ca */ /* 0x000fe200000e0000 */
[----:B------:R-:W2:Y:S01]  /*4840*/  S2R R3, SR_LANEID ;  /* 0x0000000000037919 */ /* 0x000ea20000000000 */
[----:B------:R-:W-:-:S04]  /*4850*/  LOP3.LUT R0, RZ, R0, RZ, 0x33, !PT ;  /* 0x00000000ff007212 */ /* 0x000fc800078e33ff */
[----:B------:R-:W3:Y:S07]  /*4860*/  REDUX UR6, R0 ;  /* 0x00000000000673c4 */ /* 0x000eee0000000000 */
[----:B------:R-:W-:-:S03]  /*4870*/  ULOP3.LUT UR5, URZ, UR4, URZ, 0x33, !UPT ;  /* 0x00000004ff057292 */ /* 0x000fc6000f8e33ff */
[----:B------:R-:W-:Y:S02]  /*4880*/  VOTEU.ANY UR4, UPT, PT ;  /* 0x0000000000047886 */ /* 0x000fe400038e0100 */
[----:B------:R-:W-:Y:S01]  /*4890*/  UFLO.U32 UR4, UR4 ;  /* 0x00000004000472bd */ /* 0x000fe200080e0000 */
[----:B------:R-:W-:-:S04]  /*48a0*/  IMAD.U32 R2, RZ, RZ, UR5 ;  /* 0x00000005ff027e24 */ /* 0x000fc8000f8e00ff */
[----:B------:R-:W1:Y:S02]  /*48b0*/  REDUX UR7, R2 ;  /* 0x00000000020773c4 */ /* 0x000e640000000000 */
[----:B------:R1:W-:Y:S01]  /*48c0*/  UTCATOMSWS.AND URZ, UR5 ;  /* 0x0000000500ff79e3 */ /* 0x0003e20008000000 */
[----:B---3--:R-:W-:Y:S01]  /*48d0*/  IMAD.U32 R0, RZ, RZ, UR6 ;  /* 0x00000006ff007e24 */ /* 0x008fe2000f8e00ff */
[----:B--2---:R-:W-:Y:S01]  /*48e0*/  ISETP.EQ.U32.AND P0, PT, R3, UR4, PT ;  /* 0x0000000403007c0c */ /* 0x004fe2000bf02070 */
[----:B-1----:R-:W-:-:S12]  /*48f0*/  IMAD.U32 R2, RZ, RZ, UR7 ;  /* 0x00000007ff027e24 */ /* 0x002fd8000f8e00ff */
[----:B------:R1:W-:Y:S04]  /*4900*/  @P0 ATOMS.AND RZ, [UR8+0x14], R2 ;  /* 0x00001402ffff098c */ /* 0x0003e8000a800008 */
[----:B------:R1:W-:Y:S01]  /*4910*/  @P0 ATOMS.AND RZ, [UR8+0x18], R0 ;  /* 0x00001800ffff098c */ /* 0x0003e2000a800008 */
[----:B------:R-:W-:Y:S05]  /*4920*/  BRA `(.L_x_87) ;  /* 0x0000000000147947 */ /* 0x000fea0003800000 */
.L_x_86:
[----:B------:R-:W-:Y:S02]  /*4930*/  MOV R2, 0x4950 ;  /* 0x0000495000027802 */ /* 0x000fe40000000f00 */
[----:B-1--45:R-:W-:Y:S05]  /*4940*/  CALL.REL.NOINC `($__internal_0_$__cuda_sm10x_tcgen05_guardrail_trap_col_being_dealloced_not_returned_by_alloc) ;  /* 0x0000005c00247944 */ /* 0x032fea0003c00000 */
[----:B------:R-:W-:Y:S05]  /*4950*/  BRA `(.L_x_87) ;  /* 0x0000000000087947 */ /* 0x000fea0003800000 */
.L_x_85:
[----:B------:R-:W-:Y:S02]  /*4960*/  MOV R2, 0x4980 ;  /* 0x0000498000027802 */ /* 0x000fe40000000f00 */
[----:B-1--45:R-:W-:Y:S05]  /*4970*/  CALL.REL.NOINC `($__internal_2_$__cuda_sm10x_tcgen05_guardrail_trap_unallocated_columns_being_dealloced) ;  /* 0x0000005c00307944 */ /* 0x032fea0003c00000 */
.L_x_87:
[----:B------:R-:W-:Y:S01]  /*4980*/  NOP ;  /* 0x0000000000007918 */ /* 0x000fe20000000000 */
[----:B------:R-:W-:Y:S05]  /*4990*/  EXIT ;  /* 0x000000000000794d */ /* 0x000fea0003800000 */
.L_x_59:
[----:B------:R-:W-:-:S09]  /*49a0*/  UISETP.NE.OR UP0, UPT, UR18, 0x3, !UP3 ;  /* 0x000000031200788c */ /* 0x000fd2000df05670 */
[----:B------:R-:W-:Y:S05]  /*49b0*/  BRA.U UP0, `(.L_x_88) ;  /* 0x00000015002c7547 */ /* 0x000fea000b800000 */
[----:B------:R-:W2:Y:S01]  /*49c0*/  LDCU.64 UR4, c[0x0][0x888] ;  /* 0x00011100ff0477ac */ /* 0x000ea20008000a00 */
[----:B------:R-:W3:Y:S01]  /*49d0*/  S2UR UR10, SR_CgaCtaId ;  /* 0x00000000000a79c3 */ /* 0x000ee20000008800 */
[----:B------:R-:W-:Y:S01]  /*49e0*/  HFMA2 R10, -RZ, RZ, 0, 5.9604644775390625e-08 ;  /* 0x00000001ff0a7431 */ /* 0x000fe200000001ff */
[----:B------:R-:W-:Y:S01]  /*49f0*/  MOV R9, RZ ;  /* 0x000000ff00097202 */ /* 0x000fe20000000f00 */
[----:B------:R-:W4:Y:S01]  /*4a00*/  LDCU UR49, c[0x0][0x370] ;  /* 0x00006e00ff3177ac */ /* 0x000f220008000800 */
[----:B------:R-:W-:Y:S01]  /*4a10*/  HFMA2 R0, -RZ, RZ, 0, 0.00048828125 ;  /* 0x00001000ff007431 */ /* 0x000fe200000001ff */
[----:B------:R-:W4:Y:S03]  /*4a20*/  LDCU.128 UR52, c[0x0][0xb10] ;  /* 0x00016200ff3477ac */ /* 0x000f260008000c00 */
[----:B------:R-:W1:Y:S01]  /*4a30*/  LDC.64 R12, c[0x0][0x348] ;  /* 0x0000d200ff0c7b82 */ /* 0x000e620000000a00 */
[----:B------:R-:W3:Y:S01]  /*4a40*/  LDCU UR38, c[0x0][0x374] ;  /* 0x00006e80ff2677ac */ /* 0x000ee20008000800 */
[----:B------:R-:W3:Y:S01]  /*4a50*/  LDCU.64 UR46, c[0x0][0x890] ;  /* 0x00011200ff2e77ac */ /* 0x000ee20008000a00 */
[----:B--2---:R-:W-:Y:S01]  /*4a60*/  UISETP.NE.U32.AND UP0, UPT, UR4, URZ, UPT ;  /* 0x000000ff0400728c */ /* 0x004fe2000bf05070 */
[----:B------:R-:W2:Y:S01]  /*4a70*/  LDCU UR30, c[0x0][0xb0c] ;  /* 0x00016180ff1e77ac */ /* 0x000ea20008000800 */
[----:B------:R-:W1:Y:S01]  /*4a80*/  LDCU UR68, c[0x0][0xb20] ;  /* 0x00016400ff4477ac */ /* 0x000e620008000800 */
[----:B------:R-:W1:Y:S01]  /*4a90*/  LDCU UR4, c[0x0][0xb30] ;  /* 0x00016600ff0477ac */ /* 0x000e620008000800 */
[----:B------:R-:W1:Y:S01]  /*4aa0*/  LDCU.128 UR56, c[0x0][0x980] ;  /* 0x00013000ff3877ac */ /* 0x000e620008000c00 */
[----:B------:R-:W-:Y:S01]  /*4ab0*/  UMOV UR31, 0x400 ;  /* 0x00000400001f7882 */ /* 0x000fe20000000000 */
[----:B----4-:R-:W-:-:S02]  /*4ac0*/  UIMAD.WIDE.U32 UR6, UR49, UR52, URZ ;  /* 0x00000034310672a5 */ /* 0x010fc4000f8e00ff */
[----:B---3--:R-:W-:Y:S02]  /*4ad0*/  UIMAD.WIDE.U32 UR8, UR38, UR55, URZ ;  /* 0x00000037260872a5 */ /* 0x008fe4000f8e00ff */
[----:B------:R-:W-:Y:S02]  /*4ae0*/  UISETP.NE.AND.EX UP6, UPT, UR5, URZ, UPT, UP0 ;  /* 0x000000ff0500728c */ /* 0x000fe4000bfc5300 */
[----:B------:R-:W-:Y:S02]  /*4af0*/  ULEA UR31, UR10, UR31, 0x18 ;  /* 0x0000001f0a1f7291 */ /* 0x000fe4000f8ec0ff */
[----:B------:R-:W-:Y:S02]  /*4b00*/  UISETP.NE.AND UP0, UPT, UR39, 0x1, UPT ;  /* 0x000000012700788c */ /* 0x000fe4000bf05270 */
[----:B------:R-:W-:Y:S02]  /*4b10*/  UISETP.NE.U32.AND UP0, UPT, UR46, URZ, UPT ;  /* 0x000000ff2e00728c */ /* 0x000fe4000bf05070 */
[----:B------:R-:W-:-:S02]  /*4b20*/  UIADD3 UR61, UPT, UPT, UR31, 0xe8, URZ ;  /* 0x000000e81f3d7890 */ /* 0x000fc4000fffe0ff */
[----:B------:R-:W-:Y:S02]  /*4b30*/  UIADD3 UR60, UPT, UPT, UR31, 0x128, URZ ;  /* 0x000001281f3c7890 */ /* 0x000fe4000fffe0ff */
[----:B------:R-:W-:Y:S02]  /*4b40*/  UIADD3 UR41, UPT, UPT, UR31, 0xd0, URZ ;  /* 0x000000d01f297890 */ /* 0x000fe4000fffe0ff */
[----:B------:R-:W-:Y:S02]  /*4b50*/  UIADD3 UR33, UPT, UPT, UR31, 0xd8, URZ ;  /* 0x000000d81f217890 */ /* 0x000fe4000fffe0ff */
[----:B------:R-:W-:Y:S02]  /*4b60*/  UIADD3 UR25, UPT, UPT, UR31, 0xe0, URZ ;  /* 0x000000e01f197890 */ /* 0x000fe4000fffe0ff */
[----:B------:R-:W-:Y:S02]  /*4b70*/  UISETP.GE.AND UP3, UPT, UR39, 0x1, UPT ;  /* 0x000000012700788c */ /* 0x000fe4000bf66270 */
[----:B------:R-:W-:Y:S01]  /*4b80*/  UISETP.NE.AND.EX UP5, UPT, UR47, URZ, UPT, UP0 ;  /* 0x000000ff2f00728c */ /* 0x000fe2000bfa5300 */
[----:B------:R-:W-:Y:S01]  /*4b90*/  UMOV UR66, UR7 ;  /* 0x0000000700427c82 */ /* 0x000fe20008000000 */
[----:B------:R-:W-:Y:S01]  /*4ba0*/  UMOV UR65, UR9 ;  /* 0x0000000900417c82 */ /* 0x000fe20008000000 */
[----:B--2---:R-:W-:-:S02]  /*4bb0*/  UISETP.NE.AND UP3, UPT, UR30, 0x1, UPT ;  /* 0x000000011e00788c */ /* 0x004fc4000bf65270 */
[----:B------:R-:W-:Y:S02]  /*4bc0*/  UISETP.NE.AND UP0, UPT, UR54, 0x1, UPT ;  /* 0x000000013600788c */ /* 0x000fe4000bf05270 */
[----:B------:R-:W-:Y:S01]  /*4bd0*/  UPLOP3.LUT UP2, UPT, UPT, UPT, UPT, 0x40, 0x4 ;  /* 0x000000000004789c */ /* 0x000fe20003f4e870 */
[----:B------:R-:W2:Y:S01]  /*4be0*/  LDCU.64 UR22, c[0x0][0xb28] ;  /* 0x00016500ff1677ac */ /* 0x000ea20008000a00 */
[----:B------:R-:W3:Y:S01]  /*4bf0*/  LDCU.64 UR50, c[0x0][0x990] ;  /* 0x00013200ff3277ac */ /* 0x000ee20008000a00 */
[----:B------:R-:W-:Y:S02]  /*4c00*/  UPRMT UR61, UR10, 0x654, UR61 ;  /* 0x000006540a3d7896 */ /* 0x000fe4000800003d */
[----:B------:R-:W-:Y:S02]  /*4c10*/  UPRMT UR60, URZ, 0x654, UR60 ;  /* 0x00000654ff3c7896 */ /* 0x000fe4000800003c */
[----:B------:R-:W-:Y:S02]  /*4c20*/  UPRMT UR64, UR10, 0x654, UR41 ;  /* 0x000006540a407896 */ /* 0x000fe40008000029 */
[----:B------:R-:W-:-:S02]  /*4c30*/  UPRMT UR63, UR10, 0x654, UR33 ;  /* 0x000006540a3f7896 */ /* 0x000fc40008000021 */
[----:B------:R-:W-:Y:S02]  /*4c40*/  UPRMT UR62, UR10, 0x654, UR25 ;  /* 0x000006540a3e7896 */ /* 0x000fe40008000019 */
[----:B------:R-:W-:Y:S02]  /*4c50*/  USHF.R.U32.HI UR66, URZ, UR53, UR66 ;  /* 0x00000035ff427299 */ /* 0x000fe40008011642 */
[----:B-1----:R-:W-:Y:S02]  /*4c60*/  USHF.R.U32.HI UR65, URZ, UR68, UR65 ;  /* 0x00000044ff417299 */ /* 0x002fe40008011641 */
[----:B------:R-:W-:Y:S02]  /*4c70*/  UISETP.NE.AND UP4, UPT, UR4, 0x1, UPT ;  /* 0x000000010400788c */ /* 0x000fe4000bf85270 */
[----:B------:R-:W-:Y:S02]  /*4c80*/  UISETP.NE.AND UP3, UPT, UR56, 0x1, UPT ;  /* 0x000000013800788c */ /* 0x000fe4000bf65270 */
[----:B--23--:R-:W-:-:S11]  /*4c90*/  UISETP.NE.AND UP0, UPT, UR59, 0x1, UPT ;  /* 0x000000013b00788c */ /* 0x00cfd6000bf05270 */
.L_x_99:
[----:B------:R-:W-:Y:S04]  /*4ca0*/  SHF.L.U32 R3, R9, 0x1f, RZ ;  /* 0x0000001f09037819 */ /* 0x000fe800000006ff */
[----:B------:R-:W1:Y:S02]  /*4cb0*/  SYNCS.PHASECHK.TRANS64.TRYWAIT P0, [UR31+0x120], R3 ;  /* 0x00012003ff0075a7 */ /* 0x000e64000800111f */
[----:B-12---:R-:W-:Y:S05]  /*4cc0*/  @!P0 BRA `(.L_x_89) ;  /* 0x0000005000ec8947 */ /* 0x006fea0003800000 */
.L_x_196:
[----:B------:R-:W2:Y:S01]  /*4cd0*/  LDS.128 R4, [UR31+0x160] ;  /* 0x0001601fff047984 */ /* 0x000ea20008000c00 */
[----:B------:R-:W-:Y:S01]  /*4ce0*/  UISETP.GE.AND UP0, UPT, UR39, 0x1, UPT ;  /* 0x000000012700788c */ /* 0x000fe2000bf06270 */
[----:B------:R-:W-:Y:S01]  /*4cf0*/  @!PT LDS RZ, [RZ] ;  /* 0x00000000fffff984 */ /* 0x000fe20000000800 */
[----:B------:R-:W-:Y:S01]  /*4d00*/  @!PT LDS RZ, [RZ] ;  /* 0x00000000fffff984 */ /* 0x000fe20000000800 */
[----:B------:R-:W-:Y:S01]  /*4d10*/  @!PT LDS RZ, [RZ] ;  /* 0x00000000fffff984 */ /* 0x000fe20000000800 */
[----:B------:R-:W-:Y:S01]  /*4d20*/  @!PT LDS RZ, [RZ] ;  /* 0x00000000fffff984 */ /* 0x000fe20000000800 */
[----:B------:R3:W-:Y:S06]  /*4d30*/  MEMBAR.ALL.CTA ;  /* 0x0000000000007992 */ /* 0x0007ec0000008000 */
[----:B---3--:R-:W3:Y:S02]  /*4d40*/  FENCE.VIEW.ASYNC.S ;  /* 0x00000000000073c6 */ /* 0x008ee40000000000 */
[----:B---3--:R-:W-:Y:S01]  /*4d50*/  SYNCS.ARRIVE.TRANS64.RED.A1T0 RZ, [UR60], RZ ;  /* 0x000000ffffff79a7 */ /* 0x008fe2000810043c */
[----:B--2---:R-:W-:Y:S11]  /*4d60*/  LOP3.LUT P0, RZ, R6, 0x1, RZ, 0xc0, !PT ;  /* 0x0000000106ff7812 */ /* 0x004ff6000780c0ff */
[----:B------:R-:W-:Y:S02]  /*4d70*/  @!UPT UIADD3 URZ, UPT, UPT, URZ, URZ, URZ ;  /* 0x000000fffffff290 */ /* 0x000fe4000fffe0ff */
[----:B------:R-:W-:Y:S01]  /*4d80*/  VOTEU.ANY UP3, P0 ;  /* 0x0000000000ff7886 */ /* 0x000fe20000060100 */
[----:B------:R-:W-:Y:S11]  /*4d90*/  PLOP3.LUT P0, PT, PT, PT, UP3, 0x80, 0x8 ;  /* 0x000000000008781c */ /* 0x000ff60003f0f038 */
[----:B------:R-:W-:Y:S02]  /*4da0*/  @!UPT UIADD3 URZ, UPT, UPT, URZ, URZ, URZ ;  /* 0x000000fffffff290 */ /* 0x000fe4000fffe0ff */
[----:B-1----:R-:W-:Y:S02]  /*4db0*/  @P0 MOV R3, R4 ;  /* 0x0000000400030202 */ /* 0x002fe40000000f00 */
[----:B------:R-:W-:Y:S02]  /*4dc0*/  @P0 LOP3.LUT R2, R5, 0xffff, RZ, 0xc0, !PT ;  /* 0x0000ffff05020812 */ /* 0x000fe400078ec0ff */
[----:B------:R-:W-:Y:S02]  /*4dd0*/  @P0 R2UR UR5, R3 ;  /* 0x00000000030502ca */ /* 0x000fe400000e0000 */
[----:B------:R-:W-:Y:S11]  /*4de0*/  @P0 R2UR UR4, R2 ;  /* 0x00000000020402ca */ /* 0x000ff600000e0000 */
[----:B------:R-:W-:Y:S02]  /*4df0*/  @UP3 UMOV UR15, UR5 ;  /* 0x00000005000f3c82 */ /* 0x000fe40008000000 */
[----:B------:R-:W-:Y:S01]  /*4e00*/  @UP3 UMOV UR14, UR4 ;  /* 0x00000004000e3c82 */ /* 0x000fe20008000000 */
[----:B------:R-:W-:Y:S05]  /*4e10*/  BRA.U !UP0, `(.L_x_90) ;  /* 0x0000000108c07547 */ /* 0x000fea000b800000 */
[----:B------:R-:W-:Y:S02]  /*4e20*/  UIMAD.WIDE.U32 UR8, UR14, UR55, URZ ;  /* 0x000000370e0872a5 */ /* 0x000fe4000f8e00ff */
[----:B------:R-:W-:Y:S02]  /*4e30*/  UP2UR UR18, UPR, URZ, 0x4 ;  /* 0x00000004ff127883 */ /* 0x000fe40008000000 */
[----:B------:R-:W-:Y:S02]  /*4e40*/  UISETP.NE.AND UP2, UPT, UR54, 0x1, UPT ;  /* 0x000000013600788c */ /* 0x000fe4000bf45270 */
[----:B------:R-:W-:Y:S02]  /*4e50*/  UIMAD.WIDE.U32 UR10, UR15, UR52, URZ ;  /* 0x000000340f0a72a5 */ /* 0x000fe4000f8e00ff */
[----:B------:R-:W-:Y:S02]  /*4e60*/  USEL UR4, UR38, UR65, !UP2 ;  /* 0x0000004126047287 */ /* 0x000fe4000d000000 */
[----:B------:R-:W-:Y:S02]  /*4e70*/  UISETP.NE.AND UP0, UPT, UR30, 0x1, UPT ;  /* 0x000000011e00788c */ /* 0x000fe4000bf05270 */
[----:B------:R-:W-:Y:S02]  /*4e80*/  UP2UR UR19, UPR, URZ, 0x2 ;  /* 0x00000002ff137883 */ /* 0x000fe40008000000 */
[----:B------:R-:W-:Y:S02]  /*4e90*/  UISETP.NE.AND UP1, UPT, UR39, 0x1, UPT ;  /* 0x000000012700788c */ /* 0x000fe4000bf25270 */
[----:B------:R-:W-:Y:S02]  /*4ea0*/  UIMAD.WIDE.U32 UR12, UR4, UR22, URZ ;  /* 0x00000016040c72a5 */ /* 0x000fe4000f8e00ff */
[----:B------:R-:W-:Y:S01]  /*4eb0*/  USEL UR7, UR49, UR66, !UP0 ;  /* 0x0000004231077287 */ /* 0x000fe2000c000000 */
[----:B------:R-:W-:Y:S02]  /*4ec0*/  UMOV UR5, UR9 ;  /* 0x0000000900057c82 */ /* 0x000fe40008000000 */
[----:B------:R-:W-:Y:S02]  /*4ed0*/  USHF.R.U32.HI UR6, URZ, UR68, UR5 ;  /* 0x00000044ff067299 */ /* 0x000fe40008011605 */
[----:B------:R-:W-:Y:S02]  /*4ee0*/  UIMAD.WIDE.U32 UR16, UR7, UR22, URZ ;  /* 0x00000016071072a5 */ /* 0x000fe4000f8e00ff */
[----:B------:R-:W-:Y:S02]  /*4ef0*/  USEL UR6, UR14, UR6, !UP2 ;  /* 0x000000060e067287 */ /* 0x000fe4000d000000 */
[----:B------:R-:W-:Y:S01]  /*4f00*/  UISETP.NE.AND UP2, UPT, UR18, URZ, UPT ;  /* 0x000000ff1200728c */ /* 0x000fe2000bf45270 */
[----:B------:R-:W-:Y:S01]  /*4f10*/  UMOV UR5, UR11 ;  /* 0x0000000b00057c82 */ /* 0x000fe20008000000 */
[----:B------:R-:W-:Y:S02]  /*4f20*/  UIMAD.WIDE.U32 UR10, UR6, UR22, URZ ;  /* 0x00000016060a72a5 */ /* 0x000fe4000f8e00ff */
[----:B------:R-:W-:Y:S03]  /*4f30*/  USHF.R.U32.HI UR8, URZ, UR53, UR5 ;  /* 0x00000035ff087299 */ /* 0x000fe60008011605 */
[----:B------:R-:W-:Y:S02]  /*4f40*/  UMOV UR5, UR13 ;  /* 0x0000000d00057c82 */ /* 0x000fe40008000000 */
[----:B------:R-:W-:Y:S03]  /*4f50*/  @UP1 USHF.R.U32.HI UR4, URZ, UR23, UR5 ;  /* 0x00000017ff041299 */ /* 0x000fe60008011605 */
[----:B------:R-:W-:Y:S01]  /*4f60*/  UMOV UR5, UR17 ;  /* 0x0000001100057c82 */ /* 0x000fe20008000000 */
[----:B------:R-:W-:Y:S02]  /*4f70*/  UIMAD UR4, UR39, UR4, URZ ;  /* 0x00000004270472a4 */ /* 0x000fe4000f8e02ff */
[----:B------:R-:W-:Y:S02]  /*4f80*/  @UP1 USHF.R.U32.HI UR7, URZ, UR23, UR5 ;  /* 0x00000017ff071299 */ /* 0x000fe40008011605 */
[----:B------:R-:W-:Y:S02]  /*4f90*/  USEL UR5, UR15, UR8, !UP0 ;  /* 0x000000080f057287 */ /* 0x000fe4000c000000 */
[----:B------:R-:W-:Y:S02]  /*4fa0*/  UIMAD UR8, UR39, UR7, URZ ;  /* 0x00000007270872a4 */ /* 0x000fe4000f8e02ff */
[----:B------:R-:W-:Y:S03]  /*4fb0*/  UISETP.GE.AND UP0, UPT, UR6, UR4, UPT ;  /* 0x000000040600728c */ /* 0x000fe6000bf06270 */
[----:B------:R-:W-:Y:S01]  /*4fc0*/  UMOV UR4, UR11 ;  /* 0x0000000b00047c82 */ /* 0x000fe20008000000 */
[----:B------:R-:W-:Y:S02]  /*4fd0*/  UISETP.GE.OR UP0, UPT, UR5, UR8, UP0 ;  /* 0x000000080500728c */ /* 0x000fe40008706670 */
[----:B------:R-:W-:Y:S02]  /*4fe0*/  USHF.R.U32.HI UR4, URZ, UR23, UR4 ;  /* 0x00000017ff047299 */ /* 0x000fe40008011604 */
[----:B------:R-:W-:Y:S02]  /*4ff0*/  UIMAD.WIDE.U32 UR8, UR5, UR22, URZ ;  /* 0x00000016050872a5 */ /* 0x000fe4000f8e00ff */
[----:B------:R-:W-:Y:S04]  /*5000*/  USEL UR10, UR6, UR4, !UP1 ;  /* 0x00000004060a7287 */ /* 0x000fe8000c800000 */
[----:B------:R-:W-:Y:S01]  /*5010*/  UIADD3 UR11, UPT, UPT, -UR10, URZ, URZ ;  /* 0x000000ff0a0b7290 */ /* 0x000fe2000fffe1ff */
[----:B------:R-:W-:Y:S02]  /*5020*/  @!UP0 UMOV UR4, UR9 ;  /* 0x0000000900048c82 */ /* 0x000fe40008000000 */
[----:B------:R-:W-:Y:S02]  /*5030*/  @!UP0 USHF.R.U32.HI UR4, URZ, UR23, UR4 ;  /* 0x00000017ff048299 */ /* 0x000fe40008011604 */
[----:B------:R-:W-:Y:S02]  /*5040*/  UIMAD UR8, UR39, UR11, UR6 ;  /* 0x0000000b270872a4 */ /* 0x000fe4000f8e0206 */
[----:B------:R-:W-:Y:S02]  /*5050*/  @!UP0 USEL UR4, UR5, UR4, !UP1 ;  /* 0x0000000405048287 */ /* 0x000fe4000c800000 */
[----:B------:R-:W-:Y:S02]  /*5060*/  UISETP.NE.AND UP1, UPT, UR19, URZ, UPT ;  /* 0x000000ff1300728c */ /* 0x000fe4000bf25270 */
[----:B------:R-:W-:Y:S02]  /*5070*/  @!UP0 UIMAD UR7, UR7, UR8, UR4 ;  /* 0x00000008070782a4 */ /* 0x000fe4000f8e0204 */
[----:B------:R-:W-:Y:S02]  /*5080*/  @!UP0 UIADD3 UR9, UPT, UPT, UR10, -UR4, URZ ;  /* 0x800000040a098290 */ /* 0x000fe4000fffe0ff */
[----:B------:R-:W-:Y:S02]  /*5090*/  UIADD3 UR8, UPT, UPT, -UR6, URZ, URZ ;  /* 0x000000ff06087290 */ /* 0x000fe4000fffe1ff */
[----:B------:R-:W-:Y:S02]  /*50a0*/  UIADD3 UR4, UPT, UPT, -UR5, URZ, URZ ;  /* 0x000000ff05047290 */ /* 0x000fe4000fffe1ff */
[----:B------:R-:W-:Y:S03]  /*50b0*/  @!UP0 UIMAD UR6, UR9, UR39, UR5 ;  /* 0x00000027090682a4 */ /* 0x000fe6000f8e0205 */
[----:B------:R-:W-:Y:S01]  /*50c0*/  @!UP0 UMOV UR5, UR7 ;  /* 0x0000000700058c82 */ /* 0x000fe20008000000 */
[----:B------:R-:W-:Y:S02]  /*50d0*/  UIMAD UR7, UR30, UR4, UR15 ;  /* 0x000000041e0772a4 */ /* 0x000fe4000f8e020f */
[----:B------:R-:W-:Y:S02]  /*50e0*/  UIMAD UR4, UR54, UR8, UR14 ;  /* 0x00000008360472a4 */ /* 0x000fe4000f8e020e */
[----:B------:R-:W-:Y:S02]  /*50f0*/  UIMAD UR15, UR5, UR30, UR7 ;  /* 0x0000001e050f72a4 */ /* 0x000fe4000f8e0207 */
[----:B------:R-:W-:Y:S11]  /*5100*/  UIMAD UR14, UR6, UR54, UR4 ;  /* 0x00000036060e72a4 */ /* 0x000ff6000f8e0204 */
[----:B------:R-:W-:Y:S01]  /*5110*/  @!UPT UIADD3 URZ, UPT, UPT, URZ, URZ, URZ ;  /* 0x000000fffffff290 */ /* 0x000fe2000fffe0ff */
.L_x_90:
[----:B------:R-:W1:Y:S01]  /*5120*/  @!UP4 LDCU.128 UR8, c[0x0][0xb10] ;  /* 0x00016200ff08c7ac */ /* 0x000e620008000c00 */
[----:B------:R-:W-:Y:S02]  /*5130*/  ISETP.NE.U32.AND P1, PT, RZ, UR46, PT ;  /* 0x0000002eff007c0c */ /* 0x000fe4000bf25070 */
[----:B------:R-:W-:Y:S02]  /*5140*/  SHF.L.U32 R8, R10, 0x1f, RZ ;  /* 0x0000001f0a087819 */ /* 0x000fe400000006ff */
[----:B------:R-:W-:Y:S01]  /*5150*/  ISETP.NE.AND.EX P1, PT, RZ, UR47, PT, P1 ;  /* 0x0000002fff007c0c */ /* 0x000fe2000bf25310 */
[----:B------:R-:W2:Y:S01]  /*5160*/  @!UP4 LDCU UR5, c[0x0][0xb0c] ;  /* 0x00016180ff05c7ac */ /* 0x000ea20008000800 */
[----:B------:R-:W-:Y:S02]  /*5170*/  USHF.L.U32 UR42, UR20, 0x7, URZ ;  /* 0x00000007142a7899 */ /* 0x000fe400080006ff */
[----:B-1----:R-:W-:Y:S07]  /*5180*/  UIMAD.WIDE.U32 UR6, UR15, UR8, URZ ;  /* 0x000000080f0672a5 */ /* 0x002fee000f8e00ff */
[----:B------:R-:W-:Y:S01]  /*5190*/  @!UP4 UMOV UR4, UR7 ;  /* 0x000000070004cc82 */ /* 0x000fe20008000000 */
[----:B--2---:R-:W-:Y:S02]  /*51a0*/  @!UP4 UISETP.NE.AND UP0, UPT, UR5, 0x1, UPT ;  /* 0x000000010500c88c */ /* 0x004fe4000bf05270 */
[----:B------:R-:W-:Y:S02]  /*51b0*/  @!UP4 USHF.R.U32.HI UR4, URZ, UR9, UR4 ;  /* 0x00000009ff04c299 */ /* 0x000fe40008011604 */
[----:B------:R-:W-:Y:S02]  /*51c0*/  UIMAD.WIDE.U32 UR6, UR14, UR11, URZ ;  /* 0x0000000b0e0672a5 */ /* 0x000fe4000f8e00ff */
[----:B------:R-:W-:Y:S02]  /*51d0*/  @!UP4 USEL UR8, UR15, UR4, !UP0 ;  /* 0x000000040f08c287 */ /* 0x000fe4000c000000 */
[----:B------:R-:W-:Y:S03]  /*51e0*/  @!UP4 UISETP.NE.AND UP0, UPT, UR10, 0x1, UPT ;  /* 0x000000010a00c88c */ /* 0x000fe6000bf05270 */
[----:B------:R-:W-:Y:S02]  /*51f0*/  @!UP4 UMOV UR6, UR7 ;  /* 0x000000070006cc82 */ /* 0x000fe40008000000 */
[----:B------:R-:W1:Y:S02]  /*5200*/  @!UP4 LDCU UR4, c[0x0][0xb20] ;  /* 0x00016400ff04c7ac */ /* 0x000e640008000800 */
[----:B-1----:R-:W-:Y:S04]  /*5210*/  @!UP4 USHF.R.U32.HI UR6, URZ, UR4, UR6 ;  /* 0x00000004ff06c299 */ /* 0x002fe80008011606 */
[----:B------:R-:W-:Y:S04]  /*5220*/  @!UP4 USEL UR6, UR14, UR6, !UP0 ;  /* 0x000000060e06c287 */ /* 0x000fe8000c000000 */
[----:B------:R-:W-:Y:S02]  /*5230*/  @!UP4 UIADD3 UR4, UPT, UPT, -UR8, UR6, URZ ;  /* 0x000000060804c290 */ /* 0x000fe4000fffe1ff */
[----:B------:R-:W-:Y:S02]  /*5240*/  @!UP4 UIADD3 UR6, UPT, UPT, UR8, -UR6, URZ ;  /* 0x800000060806c290 */ /* 0x000fe4000fffe0ff */
[----:B------:R-:W-:Y:S02]  /*5250*/  @!UP4 UIMAD UR15, UR4, UR5, UR15 ;  /* 0x00000005040fc2a4 */ /* 0x000fe4000f8e020f */
[----:B------:R-:W-:Y:S01]  /*5260*/  @!UP4 UIMAD UR14, UR6, UR10, UR14 ;  /* 0x0000000a060ec2a4 */ /* 0x000fe2000f8e020e */
[----:B------:R-:W-:Y:S11]  /*5270*/  BRA.U UP2, `(.L_x_91) ;  /* 0x0000000102107547 */ /* 0x000ff6000b800000 */
[----:B------:R-:W-:Y:S04]  /*5280*/  MOV R3, UR67 ;  /* 0x0000004300037c02 */ /* 0x000fe80008000f00 */
[----:B------:R-:W-:Y:S04]  /*5290*/  SHF.L.U32 R3, R3, 0x1f, RZ ;  /* 0x0000001f03037819 */ /* 0x000fe800000006ff */
[----:B------:R-:W1:Y:S02]  /*52a0*/  SYNCS.PHASECHK.TRANS64.TRYWAIT P2, [UR31+0x118], R3 ;  /* 0x00011803ff0075a7 */ /* 0x000e64000804111f */
[----:B-1----:R-:W-:Y:S05]  /*52b0*/  @!P2 BRA `(.L_x_92) ;  /* 0x0000004c0088a947 */ /* 0x002fea0003800000 */
.L_x_91:
[----:B------:R-:W-:Y:S05]  /*52c0*/  BRA.U !UP5, `(.L_x_93) ;  /* 0x000000010d387547 */ /* 0x000fea000b800000 */
[----:B------:R-:W-:Y:S01]  /*52d0*/  UPLOP3.LUT UP1, UPT, UPT, UPT, UP6, 0x80, 0x8 ;  /* 0x000000000008789c */ /* 0x000fe20003f2f060 */
[----:B------:R-:W-:Y:S01]  /*52e0*/  IMAD.MOV.U32 R45, RZ, RZ, 0x1 ;  /* 0x00000001ff2d7424 */ /* 0x000fe200078e00ff */
[----:B------:R-:W2:Y:S04]  /*52f0*/  LDCU.64 UR8, c[0x0][0x358] ;  /* 0x00006b00ff0877ac */ /* 0x000ea80008000a00 */
[----:B------:R-:W-:Y:S05]  /*5300*/  PLOP3.LUT P2, PT, PT, PT, UP1, 0x80, 0x8 ;  /* 0x000000000008781c */ /* 0x000fea0003f4f018 */
[----:B------:R-:W3:Y:S01]  /*5310*/  @UP1 LDCU.64 UR4, c[0x0][0x888] ;  /* 0x00011100ff0417ac */ /* 0x000ee20008000a00 */
[----:B------:R-:W-:Y:S04]  /*5320*/  @UP1 UIMAD UR6, UR48, UR46, URZ ;  /* 0x0000002e300612a4 */ /* 0x000fe8000f8e02ff */
[----:B---3--:R-:W-:Y:S06]  /*5330*/  @UP1 UIMAD.WIDE UR4, UR6, 0x4, UR4 ;  /* 0x00000004060418a5 */ /* 0x008fec000f8e0204 */
[----:B-1----:R-:W-:Y:S01]  /*5340*/  IMAD.U32 R2, RZ, RZ, UR4 ;  /* 0x00000004ff027e24 */ /* 0x002fe2000f8e00ff */
[----:B------:R-:W-:Y:S04]  /*5350*/  MOV R3, UR5 ;  /* 0x0000000500037c02 */ /* 0x000fe80008000f00 */
[----:B------:R-:W1:Y:S01]  /*5360*/  @!UP1 LDCU UR4, c[0x0][0x880] ;  /* 0x00011000ff0497ac */ /* 0x000e620008000800 */
[----:B--2--5:R2:W5:Y:S02]  /*5370*/  @P2 LDG.E R27, desc[UR8][R2.64] ;  /* 0x00000008021b2981 */ /* 0x024564000c1e1900 */
[----:B--2---:R-:W-:Y:S05]  /*5380*/  HFMA2 R2, -RZ, RZ, 0, 5.9604644775390625e-08 ;  /* 0x00000001ff027431 */ /* 0x004fea00000001ff */
[----:B------:R-:W-:Y:S01]  /*5390*/  @!P2 PRMT R45, R2, 0x7610, R45 ;  /* 0x00007610022da816 */ /* 0x000fe2000000002d */
[----:B-1----:R-:W-:Y:S07]  /*53a0*/  @!P2 IMAD.U32 R27, RZ, RZ, UR4 ;  /* 0x00000004ff1bae24 */ /* 0x002fee000f8e00ff */
.L_x_93:
[----:B-----5:R-:W-:Y:S01]  /*53b0*/  @!P1 FSETP.EQ.AND P3, PT, R27, RZ, PT ;  /* 0x000000ff1b00920b */ /* 0x020fe20003f62000 */
[----:B------:R-:W-:Y:S01]  /*53c0*/  @!UPT UIADD3 URZ, UPT, UPT, URZ, URZ, URZ ;  /* 0x000000fffffff290 */ /* 0x000fe2000fffe0ff */
[----:B------:R-:W-:Y:S11]  /*53d0*/  @!P1 BRA `(.L_x_94) ;  /* 0x0000000000149947 */ /* 0x000ff60003800000 */
[----:B------:R-:W-:Y:S02]  /*53e0*/  LOP3.LUT P1, RZ, R45, 0xff, RZ, 0xc0, !PT ;  /* 0x000000ff2dff7812 */ /* 0x000fe4000782c0ff */
[----:B------:R-:W-:Y:S04]  /*53f0*/  PLOP3.LUT P3, PT, PT, PT, UP1, 0x80, 0x8 ;  /* 0x000000000008781c */ /* 0x000fe80003f6f018 */
[----:B------:R-:W-:Y:S07]  /*5400*/  PLOP3.LUT P3, PT, P3, PT, PT, 0x8, 0x80 ;  /* 0x000000000080781c */ /* 0x000fee0001f6e170 */
[----:B------:R-:W-:Y:S11]  /*5410*/  @P1 FSETP.EQ.AND P3, PT, R27, RZ, PT ;  /* 0x000000ff1b00120b */ /* 0x000ff60003f62000 */
[----:B------:R-:W-:Y:S02]  /*5420*/  @!UPT UIADD3 URZ, UPT, UPT, URZ, URZ, URZ ;  /* 0x000000fffffff290 */ /* 0x000fe4000fffe0ff */
.L_x_94:
[----:B------:R-:W-:Y:S01]  /*5430*/  USHF.L.U32 UR43, UR45, 0x6, URZ ;  /* 0x000000062d2b7899 */ /* 0x000fe200080006ff */
[----:B------:R-:W2:Y:S01]  /*5440*/  SYNCS.PHASECHK.TRANS64.TRYWAIT P1, [UR31+0xf0], R8 ;  /* 0x0000f008ff0075a7 */ /* 0x000ea2000802111f */
[----:B------:R-:W-:Y:S02]  /*5450*/  UISETP.NE.AND UP0, UPT, UR56, 0x1, UPT ;  /* 0x000000013800788c */ /* 0x000fe4000bf05270 */
[----:B------:R-:W-:Y:S01]  /*5460*/  UIMAD.WIDE.U32 UR4, UR43, UR57, URZ ;  /* 0x000000392b0472a5 */ /* 0x000fe2000f8e00ff */
[----:B------:R-:W-:Y:S04]  /*5470*/  ELECT P2, URZ, PT ;  /* 0x0000000000ff782f */ /* 0x000fe80003840000 */
[----:B------:R-:W-:Y:S02]  /*5480*/  PLOP3.LUT P2, PT, P3, P2, PT, 0xf2, 0x2f ;  /* 0x00000000002f781c */ /* 0x000fe40001f45e72 */
[----:B------:R-:W-:Y:S02]  /*5490*/  UMOV UR4, UR5 ;  /* 0x0000000500047c82 */ /* 0x000fe40008000000 */
[----:B------:R-:W-:Y:S04]  /*54a0*/  USHF.R.U32.HI UR4, URZ, UR58, UR4 ;  /* 0x0000003aff047299 */ /* 0x000fe80008011604 */
[----:B------:R-:W-:Y:S02]  /*54b0*/  USEL UR44, UR43, UR4, !UP0 ;  /* 0x000000042b2c7287 */ /* 0x000fe4000c000000 */
[----:B------:R-:W-:Y:S02]  /*54c0*/  UISETP.NE.AND UP0, UPT, UR59, 0x1, UPT ;  /* 0x000000013b00788c */ /* 0x000fe4000bf05270 */
[----:B------:R-:W-:Y:S07]  /*54d0*/  UIMAD.WIDE.U32 UR4, UR44, UR50, URZ ;  /* 0x000000322c0472a5 */ /* 0x000fee000f8e00ff */
[----:B------:R-:W-:Y:S02]  /*54e0*/  UMOV UR4, UR5 ;  /* 0x0000000500047c82 */ /* 0x000fe40008000000 */
[----:B------:R-:W-:Y:S04]  /*54f0*/  USHF.R.U32.HI UR4, URZ, UR51, UR4 ;  /* 0x00000033ff047299 */ /* 0x000fe80008011604 */
[----:B------:R-:W-:Y:S02]  /*5500*/  USEL UR45, UR44, UR4, !UP0 ;  /* 0x000000042c2d7287 */ /* 0x000fe4000c000000 */
[----:B------:R-:W-:Y:S02]  /*5510*/  UIADD3 UR4, UPT, UPT, -UR44, URZ, URZ ;  /* 0x000000ff2c047290 */ /* 0x000fe4000fffe1ff */
[----:B------:R-:W-:Y:S02]  /*5520*/  UIADD3 UR5, UPT, UPT, -UR45, URZ, URZ ;  /* 0x000000ff2d057290 */ /* 0x000fe4000fffe1ff */
[----:B------:R-:W-:Y:S02]  /*5530*/  UIMAD UR43, UR56, UR4, UR43 ;  /* 0x00000004382b72a4 */ /* 0x000fe4000f8e022b */
[----:B------:R-:W-:Y:S01]  /*5540*/  UIMAD UR44, UR59, UR5, UR44 ;  /* 0x000000053b2c72a4 */ /* 0x000fe2000f8e022c */
[----:B--2---:R-:W-:Y:S11]  /*5550*/  @!P1 BRA `(.L_x_95) ;  /* 0x0000004800f89947 */ /* 0x004ff60003800000 */
.L_x_199:
[----:B-1----:R-:W-:Y:S01]  /*5560*/  @!P2 IADD3 R3, P1, PT, R12, 0x580, RZ ;  /* 0x000005800c03a810 */ /* 0x002fe20007f3e0ff */
[----:B------:R-:W-:Y:S01]  /*5570*/  VOTEU.ALL UP0, P2 ;  /* 0x0000000000ff7886 */ /* 0x000fe20001000000 */
[----:B------:R-:W-:Y:S01]  /*5580*/  UMOV UR9, UR41 ;  /* 0x0000002900097c82 */ /* 0x000fe20008000000 */
[----:B------:R-:W-:Y:S01]  /*5590*/  UMOV UR11, UR43 ;  /* 0x0000002b000b7c82 */ /* 0x000fe20008000000 */
[----:B------:R-:W-:Y:S01]  /*55a0*/  @!P2 R2UR UR5, R3 ;  /* 0x000000000305a2ca */ /* 0x000fe200000e0000 */
[----:B------:R-:W-:Y:S01]  /*55b0*/  @!P2 IMAD.X R2, RZ, RZ, R13, P1 ;  /* 0x000000ffff02a224 */ /* 0x000fe200008e060d */
[----:B------:R-:W-:Y:S02]  /*55c0*/  @!UP0 UPRMT UR6, URZ, 0x40, URZ ;  /* 0x00000040ff068896 */ /* 0x000fe400080000ff */
[----:B------:R-:W-:Y:S02]  /*55d0*/  @!UP0 UIADD3 UR40, UPT, UPT, UR31, 0x200, URZ ;  /* 0x000002001f288890 */ /* 0x000fe4000fffe0ff */
[----:B------:R-:W-:Y:S01]  /*55e0*/  @!P2 R2UR UR4, R2 ;  /* 0x000000000204a2ca */ /* 0x000fe200000e0000 */
[----:B------:R-:W-:Y:S02]  /*55f0*/  @!UP0 UPRMT UR6, UR6, 0x5410, URZ ;  /* 0x0000541006068896 */ /* 0x000fe400080000ff */
[----:B------:R-:W-:Y:S02]  /*5600*/  @!UP0 UIADD3 UR10, UPT, UPT, UR42, 0x40, URZ ;  /* 0x000000402a0a8890 */ /* 0x000fe4000fffe0ff */
[----:B------:R-:W-:Y:S02]  /*5610*/  @!UP0 UIADD3 UR8, UPT, UPT, UR31, 0xa00, URZ ;  /* 0x00000a001f088890 */ /* 0x000fe4000fffe0ff */
[----:B------:R-:W-:Y:S01]  /*5620*/  IMAD.U32 R2, RZ, RZ, UR5 ;  /* 0x00000005ff027e24 */ /* 0x000fe2000f8e00ff */
[----:B------:R-:W-:Y:S01]  /*5630*/  VOTEU.ALL UP0, P2 ;  /* 0x0000000000ff7886 */ /* 0x000fe20001000000 */
[----:B------:R-:W-:Y:S01]  /*5640*/  UMOV UR12, UR44 ;  /* 0x0000002c000c7c82 */ /* 0x000fe20008000000 */
[----:B------:R-:W-:Y:S03]  /*5650*/  UMOV UR13, UR45 ;  /* 0x0000002d000d7c82 */ /* 0x000fe60008000000 */
[----:B------:R-:W-:Y:S01]  /*5660*/  IMAD.U32 R3, RZ, RZ, UR4 ;  /* 0x00000004ff037e24 */ /* 0x000fe2000f8e00ff */
[----:B------:R-:W-:Y:S01]  /*5670*/  @!P2 R2UR UR4, R2 ;  /* 0x000000000204a2ca */ /* 0x000fe200000e0000 */
[----:B------:R-:W-:Y:S03]  /*5680*/  @!P2 IMAD.MOV.U32 R2, RZ, RZ, 0x1000 ;  /* 0x00001000ff02a424 */ /* 0x000fe600078e00ff */
[----:B------:R-:W-:Y:S11]  /*5690*/  @!P2 R2UR UR5, R3 ;  /* 0x000000000305a2ca */ /* 0x000ff600000e0000 */
[----:B------:R-:W-:Y:S02]  /*56a0*/  @!UPT UIADD3 URZ, UPT, UPT, URZ, URZ, URZ ;  /* 0x000000fffffff290 */ /* 0x000fe4000fffe0ff */
[----:B------:R1:W-:Y:S01]  /*56b0*/  @!UP0 UTMALDG.4D.IM2COL [UR40], [UR4], UR6 ;  /* 0x00000028040083b4 */ /* 0x0003e20008058006 */
[----:B------:R-:W-:Y:S05]  /*56c0*/  VOTEU.ALL UP0, P2 ;  /* 0x0000000000ff7886 */ /* 0x000fea0001000000 */
[----:B------:R1:W-:Y:S01]  /*56d0*/  @!UP0 UTMALDG.4D.IM2COL [UR8], [UR4], UR6 ;  /* 0x00000008040083b4 */ /* 0x0003e20008058006 */
[----:B------:R1:W-:Y:S01]  /*56e0*/  @!P2 SYNCS.ARRIVE.TRANS64.RED.A0TR RZ, [UR31+0xd0], R2 ;  /* 0x0000d002ffffa9a7 */ /* 0x0003e2000830041f */
[----:B------:R-:W-:Y:S01]  /*56f0*/  SYNCS.ARRIVE.TRANS64.RED.A1T0 RZ, [UR64], RZ ;  /* 0x000000ffffff79a7 */ /* 0x000fe20008100440 */
[----:B------:R-:W2:Y:S02]  /*5700*/  SYNCS.PHASECHK.TRANS64.TRYWAIT P1, [UR31+0xf8], R8 ;  /* 0x0000f808ff0075a7 */ /* 0x000ea4000802111f */
[----:B-12---:R-:W-:Y:S05]  /*5710*/  @!P1 BRA `(.L_x_96) ;  /* 0x0000004800a09947 */ /* 0x006fea0003800000 */
.L_x_201:
[----:B------:R-:W-:Y:S01]  /*5720*/  @!P2 IADD3 R3, P1, PT, R12, 0x580, RZ ;  /* 0x000005800c03a810 */ /* 0x000fe20007f3e0ff */
[----:B------:R-:W-:Y:S01]  /*5730*/  VOTEU.ALL UP0, P2 ;  /* 0x0000000000ff7886 */ /* 0x000fe20001000000 */
[----:B------:R-:W-:Y:S01]  /*5740*/  UMOV UR35, UR43 ;  /* 0x0000002b00237c82 */ /* 0x000fe20008000000 */
[----:B------:R-:W-:Y:S01]  /*5750*/  UMOV UR36, UR44 ;  /* 0x0000002c00247c82 */ /* 0x000fe20008000000 */
[----:B------:R-:W-:Y:S01]  /*5760*/  @!P2 R2UR UR5, R3 ;  /* 0x000000000305a2ca */ /* 0x000fe200000e0000 */
[----:B-1----:R-:W-:Y:S01]  /*5770*/  @!P2 IMAD.X R2, RZ, RZ, R13, P1 ;  /* 0x000000ffff02a224 */ /* 0x002fe200008e060d */
[----:B------:R-:W-:Y:S02]  /*5780*/  @!UP0 UPRMT UR6, URZ, 0x40, URZ ;  /* 0x00000040ff068896 */ /* 0x000fe400080000ff */
[----:B------:R-:W-:Y:S02]  /*5790*/  @!UP0 UIADD3 UR34, UPT, UPT, UR42, 0x10, URZ ;  /* 0x000000102a228890 */ /* 0x000fe4000fffe0ff */
[----:B------:R-:W-:Y:S01]  /*57a0*/  @!P2 R2UR UR4, R2 ;  /* 0x000000000204a2ca */ /* 0x000fe200000e0000 */
[----:B------:R-:W-:Y:S02]  /*57b0*/  @!UP0 UIADD3 UR32, UPT, UPT, UR31, 0x1200, URZ ;  /* 0x000012001f208890 */ /* 0x000fe4000fffe0ff */
[----:B------:R-:W-:Y:S02]  /*57c0*/  @!UP0 UPRMT UR6, UR6, 0x5410, URZ ;  /* 0x0000541006068896 */ /* 0x000fe400080000ff */
[----:B------:R-:W-:Y:S02]  /*57d0*/  @!UP0 UIADD3 UR10, UPT, UPT, UR42, 0x50, URZ ;  /* 0x000000502a0a8890 */ /* 0x000fe4000fffe0ff */
[----:B------:R-:W-:Y:S01]  /*57e0*/  IMAD.U32 R2, RZ, RZ, UR5 ;  /* 0x00000005ff027e24 */ /* 0x000fe2000f8e00ff */
[----:B------:R-:W-:Y:S01]  /*57f0*/  @!UP0 UIADD3 UR8, UPT, UPT, UR31, 0x1a00, URZ ;  /* 0x00001a001f088890 */ /* 0x000fe2000fffe0ff */
[----:B------:R-:W-:Y:S01]  /*5800*/  VOTEU.ALL UP0, P2 ;  /* 0x0000000000ff7886 */ /* 0x000fe20001000000 */
[----:B------:R-:W-:Y:S01]  /*5810*/  UMOV UR37, UR45 ;  /* 0x0000002d00257c82 */ /* 0x000fe20008000000 */
[----:B------:R-:W-:Y:S02]  /*5820*/  UMOV UR9, UR33 ;  /* 0x0000002100097c82 */ /* 0x000fe40008000000 */
[----:B------:R-:W-:Y:S01]  /*5830*/  IMAD.U32 R3, RZ, RZ, UR4 ;  /* 0x00000004ff037e24 */ /* 0x000fe2000f8e00ff */
[----:B------:R-:W-:Y:S01]  /*5840*/  @!P2 R2UR UR4, R2 ;  /* 0x000000000204a2ca */ /* 0x000fe200000e0000 */
[----:B------:R-:W-:Y:S01]  /*5850*/  @!P2 IMAD.MOV.U32 R2, RZ, RZ, 0x1000 ;  /* 0x00001000ff02a424 */ /* 0x000fe200078e00ff */
[----:B------:R-:W-:Y:S01]  /*5860*/  UMOV UR11, UR43 ;  /* 0x0000002b000b7c82 */ /* 0x000fe20008000000 */
[----:B------:R-:W-:Y:S01]  /*5870*/  UMOV UR12, UR44 ;  /* 0x0000002c000c7c82 */ /* 0x000fe20008000000 */
[----:B------:R-:W-:Y:S01]  /*5880*/  @!P2 R2UR UR5, R3 ;  /* 0x000000000305a2ca */ /* 0x000fe200000e0000 */
[----:B------:R-:W-:Y:S11]  /*5890*/  UMOV UR13, UR45 ;  /* 0x0000002d000d7c82 */ /* 0x000ff60008000000 */
[----:B------:R-:W-:Y:S01]  /*58a0*/  @!UPT UIADD3 URZ, UPT, UPT, URZ, URZ, URZ ;  /* 0x000000fffffff290 */ /* 0x000fe2000fffe0ff */
[----:B------:R1:W-:Y:S01]  /*58b0*/  @!UP0 UTMALDG.4D.IM2COL [UR32], [UR4], UR6 ;  /* 0x00000020040083b4 */ /* 0x0003e20008058006 */
[----:B------:R-:W-:Y:S05]  /*58c0*/  VOTEU.ALL UP0, P2 ;  /* 0x0000000000ff7886 */ /* 0x000fea0001000000 */
[----:B------:R1:W-:Y:S01]  /*58d0*/  @!UP0 UTMALDG.4D.IM2COL [UR8], [UR4], UR6 ;  /* 0x00000008040083b4 */ /* 0x0003e20008058006 */
[----:B------:R1:W-:Y:S01]  /*58e0*/  @!P2 SYNCS.ARRIVE.TRANS64.RED.A0TR RZ, [UR31+0xd8], R2 ;  /* 0x0000d802ffffa9a7 */ /* 0x0003e2000830041f */
[----:B------:R-:W-:Y:S01]  /*58f0*/  SYNCS.ARRIVE.TRANS64.RED.A1T0 RZ, [UR63], RZ ;  /* 0x000000ffffff79a7 */ /* 0x000fe2000810043f */
[----:B------:R-:W2:Y:S02]  /*5900*/  SYNCS.PHASECHK.TRANS64.TRYWAIT P1, [UR31+0x100], R8 ;  /* 0x00010008ff0075a7 */ /* 0x000ea4000802111f */
[----:B-12---:R-:W-:Y:S05]  /*5910*/  @!P1 BRA `(.L_x_97) ;  /* 0x0000004800389947 */ /* 0x006fea0003800000 */
.L_x_203:
[----:B------:R-:W-:Y:S01]  /*5920*/  @!P2 IADD3 R3, P1, PT, R12, 0x580, RZ ;  /* 0x000005800c03a810 */ /* 0x000fe20007f3e0ff */
[----:B------:R-:W-:Y:S01]  /*5930*/  VOTEU.ALL UP0, P2 ;  /* 0x0000000000ff7886 */ /* 0x000fe20001000000 */
[----:B------:R-:W-:Y:S01]  /*5940*/  UMOV UR27, UR43 ;  /* 0x0000002b001b7c82 */ /* 0x000fe20008000000 */
[----:B------:R-:W-:Y:S01]  /*5950*/  UMOV UR28, UR44 ;  /* 0x0000002c001c7c82 */ /* 0x000fe20008000000 */
[----:B------:R-:W-:Y:S01]  /*5960*/  @!P2 R2UR UR5, R3 ;  /* 0x000000000305a2ca */ /* 0x000fe200000e0000 */
[----:B-1----:R-:W-:Y:S01]  /*5970*/  @!P2 IMAD.X R2, RZ, RZ, R13, P1 ;  /* 0x000000ffff02a224 */ /* 0x002fe200008e060d */
[----:B------:R-:W-:Y:S01]  /*5980*/  @!UP0 UPRMT UR6, URZ, 0x40, URZ ;  /* 0x00000040ff068896 */ /* 0x000fe200080000ff */
[----:B------:R-:W-:Y:S01]  /*5990*/  @P0 SHF.R.U32.HI R4, RZ, 0x10, R5 ;  /* 0x00000010ff040819 */ /* 0x000fe20000011605 */
[----:B------:R-:W-:Y:S02]  /*59a0*/  @!UP0 UIADD3 UR26, UPT, UPT, UR42, 0x20, URZ ;  /* 0x000000202a1a8890 */ /* 0x000fe4000fffe0ff */
[----:B------:R-:W-:Y:S01]  /*59b0*/  @!P2 R2UR UR4, R2 ;  /* 0x000000000204a2ca */ /* 0x000fe200000e0000 */
[----:B------:R-:W-:Y:S01]  /*59c0*/  @!UP0 UIADD3 UR24, UPT, UPT, UR31, 0x2200, URZ ;  /* 0x000022001f188890 */ /* 0x000fe2000fffe0ff */
[----:B------:R-:W-:Y:S01]  /*59d0*/  @P0 R2UR UR48, R4 ;  /* 0x00000000043002ca */ /* 0x000fe200000e0000 */
        /* <DEDUP_REMOVED lines=22> */
.L_x_205:
[----:B------:R-:W-:Y:S01]  /*5b40*/  UPLOP3.LUT UP2, UPT, UPT, UPT, UPT, 0x80, 0x8 ;  /* 0x000000000008789c */ /* 0x000fe20003f4f070 */
[----:B------:R-:W-:Y:S01]  /*5b50*/  @!P2 IADD3 R3, P0, PT, R12, 0x580, RZ ;  /* 0x000005800c03a810 */ /* 0x000fe20007f1e0ff */
[----:B------:R-:W-:Y:S01]  /*5b60*/  UMOV UR19, UR43 ;  /* 0x0000002b00137c82 */ /* 0x000fe20008000000 */
[----:B------:R-:W-:Y:S01]  /*5b70*/  UMOV UR20, UR44 ;  /* 0x0000002c00147c82 */ /* 0x000fe20008000000 */
[----:B------:R-:W-:Y:S01]  /*5b80*/  UMOV UR21, UR45 ;  /* 0x0000002d00157c82 */ /* 0x000fe20008000000 */
[----:B------:R-:W-:Y:S01]  /*5b90*/  @!P2 R2UR UR5, R3 ;  /* 0x000000000305a2ca */ /* 0x000fe200000e0000 */
[----:B-1----:R-:W-:Y:S01]  /*5ba0*/  @!P2 IMAD.X R2, RZ, RZ, R13, P0 ;  /* 0x000000ffff02a224 */ /* 0x002fe200000e060d */
[----:B------:R-:W-:Y:S01]  /*5bb0*/  UMOV UR11, UR43 ;  /* 0x0000002b000b7c82 */ /* 0x000fe20008000000 */
[----:B------:R-:W-:Y:S01]  /*5bc0*/  UMOV UR12, UR44 ;  /* 0x0000002c000c7c82 */ /* 0x000fe20008000000 */
[----:B------:R-:W-:Y:S01]  /*5bd0*/  VOTEU.ALL UP0, P2 ;  /* 0x0000000000ff7886 */ /* 0x000fe20001000000 */
[----:B------:R-:W-:Y:S01]  /*5be0*/  UMOV UR13, UR45 ;  /* 0x0000002d000d7c82 */ /* 0x000fe20008000000 */
[----:B------:R-:W-:Y:S02]  /*5bf0*/  @!P2 R2UR UR4, R2 ;  /* 0x000000000204a2ca */ /* 0x000fe400000e0000 */
[----:B------:R-:W-:Y:S01]  /*5c00*/  R2UR UR24, R47 ;  /* 0x000000002f1872ca */ /* 0x000fe200000e0000 */
[----:B------:R-:W-:Y:S01]  /*5c10*/  @!UP0 UPRMT UR6, URZ, 0x40, URZ ;  /* 0x00000040ff068896 */ /* 0x000fe200080000ff */
[----:B------:R-:W-:Y:S01]  /*5c20*/  R2UR UR7, R48 ;  /* 0x00000000300772ca */ /* 0x000fe200000e0000 */
[----:B------:R-:W-:Y:S01]  /*5c30*/  @!UP0 UIADD3 UR18, UPT, UPT, UR42, 0x30, URZ ;  /* 0x000000302a128890 */ /* 0x000fe2000fffe0ff */
[----:B------:R-:W-:Y:S01]  /*5c40*/  LOP3.LUT R10, R10, 0x1, RZ, 0x3c, !PT ;  /* 0x000000010a0a7812 */ /* 0x000fe200078e3cff */
[----:B------:R-:W-:Y:S01]  /*5c50*/  IMAD.U32 R2, RZ, RZ, UR5 ;  /* 0x00000005ff027e24 */ /* 0x000fe2000f8e00ff */
[----:B------:R-:W-:Y:S01]  /*5c60*/  @!UP0 UIADD3 UR16, UPT, UPT, UR31, 0x3200, URZ ;  /* 0x000032001f108890 */ /* 0x000fe2000fffe0ff */
[----:B------:R-:W-:Y:S01]  /*5c70*/  LOP3.LUT R9, R9, 0x1, RZ, 0x3c, !PT ;  /* 0x0000000109097812 */ /* 0x000fe200078e3cff */
[----:B------:R-:W-:Y:S02]  /*5c80*/  @!UP0 UIADD3 UR17, UPT, UPT, UR31, 0xe8, URZ ;  /* 0x000000e81f118890 */ /* 0x000fe4000fffe0ff */
[----:B------:R-:W-:Y:S01]  /*5c90*/  @!UP0 UPRMT UR6, UR6, 0x5410, URZ ;  /* 0x0000541006068896 */ /* 0x000fe200080000ff */
[----:B------:R-:W-:Y:S01]  /*5ca0*/  IMAD.U32 R3, RZ, RZ, UR4 ;  /* 0x00000004ff037e24 */ /* 0x000fe2000f8e00ff */
[----:B------:R-:W-:Y:S01]  /*5cb0*/  @!P2 R2UR UR4, R2 ;  /* 0x000000000204a2ca */ /* 0x000fe200000e0000 */
[----:B------:R-:W-:Y:S02]  /*5cc0*/  @!UP0 UIADD3 UR10, UPT, UPT, UR42, 0x70, URZ ;  /* 0x000000702a0a8890 */ /* 0x000fe4000fffe0ff */
[----:B------:R-:W-:Y:S01]  /*5cd0*/  @!UP0 UIADD3 UR8, UPT, UPT, UR31, 0x3a00, URZ ;  /* 0x00003a001f088890 */ /* 0x000fe2000fffe0ff */
[----:B------:R-:W-:Y:S01]  /*5ce0*/  @!P2 R2UR UR5, R3 ;  /* 0x000000000305a2ca */ /* 0x000fe200000e0000 */
[----:B------:R-:W-:Y:S01]  /*5cf0*/  VOTEU.ALL UP0, P2 ;  /* 0x0000000000ff7886 */ /* 0x000fe20001000000 */
[----:B------:R-:W-:Y:S01]  /*5d00*/  UMOV UR9, UR17 ;  /* 0x0000001100097c82 */ /* 0x000fe20008000000 */
[----:B------:R-:W-:Y:S10]  /*5d10*/  UIADD3 UR45, UPT, UPT, UR15, UR7, URZ ;  /* 0x000000070f2d7290 */ /* 0x000ff4000fffe0ff */
[----:B------:R1:W-:Y:S01]  /*5d20*/  @!UP0 UTMALDG.4D.IM2COL [UR16], [UR4], UR6 ;  /* 0x00000010040083b4 */ /* 0x0003e20008058006 */
[----:B------:R-:W-:Y:S05]  /*5d30*/  VOTEU.ALL UP0, P2 ;  /* 0x0000000000ff7886 */ /* 0x000fea0001000000 */
[----:B------:R2:W-:Y:S01]  /*5d40*/  @!UP0 UTMALDG.4D.IM2COL [UR8], [UR4], UR6 ;  /* 0x00000008040083b4 */ /* 0x0005e20008058006 */
[----:B------:R2:W-:Y:S01]  /*5d50*/  @!P2 SYNCS.ARRIVE.TRANS64.RED.A0TR RZ, [UR31+0xe8], R0 ;  /* 0x0000e800ffffa9a7 */ /* 0x0005e2000830041f */
[----:B------:R-:W-:Y:S01]  /*5d60*/  SYNCS.ARRIVE.TRANS64.RED.A1T0 RZ, [UR61], RZ ;  /* 0x000000ffffff79a7 */ /* 0x000fe2000810043d */
[----:B-1----:R-:W-:Y:S01]  /*5d70*/  UIADD3 UR20, UPT, UPT, UR14, UR24, URZ ;  /* 0x000000180e147290 */ /* 0x002fe2000fffe0ff */
[----:B------:R-:W-:Y:S11]  /*5d80*/  BRA.U UP3, `(.L_x_99) ;  /* 0xffffffed03c47547 */ /* 0x000ff6000b83ffff */
[----:B------:R-:W-:-:S04]  /*5d90*/  SHF.L.U32 R2, R10, 0x1f, RZ ;  /* 0x0000001f0a027819 */ /* 0x000fc800000006ff */
[----:B------:R-:W1:Y:S02]  /*5da0*/  SYNCS.PHASECHK.TRANS64.TRYWAIT P0, [UR31+0xf0], R2 ;  /* 0x0000f002ff0075a7 */ /* 0x000e64000800111f */
[----:B-1----:R-:W-:Y:S05]  /*5db0*/  @!P0 BRA `(.L_x_100) ;  /* 0x0000004400408947 */ /* 0x002fea0003800000 */
.L_x_207:
[----:B------:R-:W3:Y:S02]  /*5dc0*/  SYNCS.PHASECHK.TRANS64.TRYWAIT P0, [UR31+0xf8], R2 ;  /* 0x0000f802ff0075a7 */ /* 0x000ee4000800111f */
[----:B---3--:R-:W-:Y:S05]  /*5dd0*/  @!P0 BRA `(.L_x_101) ;  /* 0x0000004400508947 */ /* 0x008fea0003800000 */
.L_x_209:
[----:B------:R-:W3:Y:S02]  /*5de0*/  SYNCS.PHASECHK.TRANS64.TRYWAIT P0, [UR31+0x100], R2 ;  /* 0x00010002ff0075a7 */ /* 0x000ee4000800111f */
[----:B---3--:R-:W-:Y:S05]  /*5df0*/  @!P0 BRA `(.L_x_102) ;  /* 0x0000004400608947 */ /* 0x008fea0003800000 */
.L_x_211:
[----:B-12---:R-:W-:-:S07]  /*5e00*/  MOV R0, UR31 ;  /* 0x0000001f00007c02 */ /* 0x006fce0008000f00 */
.L_x_103:
[----:B-1----:R-:W-:-:S04]  /*5e10*/  SHF.L.U32 R2, R10, 0x1f, RZ ;  /* 0x0000001f0a027819 */ /* 0x002fc800000006ff */
[----:B------:R1:W2:Y:S03]  /*5e20*/  SYNCS.PHASECHK.TRANS64.TRYWAIT P0, [R0+URZ+0x108], R2 ;  /* 0x00010802000075a7 */ /* 0x0002a600080011ff */
[----:B--2---:R-:W-:Y:S05]  /*5e30*/  @!P0 NANOSLEEP.SYNCS 0x989680 ;  /* 0x009896800000895d */ /* 0x004fea0003900000 */
[----:B------:R-:W2:Y:S02]  /*5e40*/  @!P0 SYNCS.PHASECHK.TRANS64 P0, [R0+URZ+0x108], R2 ;  /* 0x00010802000085a7 */ /* 0x000ea400080010ff */
[----:B--2---:R-:W-:Y:S05]  /*5e50*/  @P0 EXIT ;  /* 0x000000000000094d */ /* 0x004fea0003800000 */
[----:B------:R-:W-:Y:S05]  /*5e60*/  BRA `(.L_x_103) ;  /* 0xfffffffc00e87947 */ /* 0x000fea000383ffff */
.L_x_88:
[----:B------:R-:W-:-:S06]  /*5e70*/  UISETP.GE.AND UP0, UPT, UR18, 0x4, UPT ;  /* 0x000000041200788c */ /* 0x000fcc000bf06270 */
[----:B------:R-:W-:-:S13]  /*5e80*/  PLOP3.LUT P0, PT, PT, PT, UP0, 0x80, 0x8 ;  /* 0x000000000008781c */ /* 0x000fda0003f0f008 */
[----:B-1----:R-:W-:Y:S05]  /*5e90*/  @!P0 EXIT ;  /* 0x000000000000894d */ /* 0x002fea0003800000 */
[----:B------:R-:W1:Y:S08]  /*5ea0*/  S2UR UR4, SR_CgaCtaId ;  /* 0x00000000000479c3 */ /* 0x000e700000008800 */
[----:B------:R-:W-:Y:S01]  /*5eb0*/  BAR.SYNC.DEFER_BLOCKING 0x6, 0xa0 ;  /* 0x0182800000007b1d */ /* 0x000fe20000010000 */
[C---:B------:R-:W-:Y:S01]  /*5ec0*/  IMAD.SHL.U32 R44, R55.reuse, 0x10, RZ ;  /* 0x00000010372c7824 */ /* 0x040fe200078e00ff */
[----:B------:R-:W-:Y:S01]  /*5ed0*/  SHF.L.U32 R23, R55, 0x10, RZ ;  /* 0x0000001037177819 */ /* 0x000fe200000006ff */
[----:B------:R-:W-:-:S02]  /*5ee0*/  IMAD.SHL.U32 R0, R46, 0x200, RZ ;  /* 0x000002002e007824 */ /* 0x000fc400078e00ff */
[----:B------:R-:W-:Y:S02]  /*5ef0*/  HFMA2 R51, -RZ, RZ, 0, 0 ;  /* 0x00000000ff337431 */ /* 0x000fe400000001ff */
[----:B------:R-:W-:Y:S01]  /*5f00*/  IMAD.SHL.U32 R4, R55, 0x2, RZ ;  /* 0x0000000237047824 */ /* 0x000fe200078e00ff */
[----:B------:R-:W-:Y:S01]  /*5f10*/  UMOV UR44, 0x400 ;  /* 0x00000400002c7882 */ /* 0x000fe20000000000 */
[----:B------:R-:W2:Y:S01]  /*5f20*/  LDC.64 R42, c[0x0][0x8b0] ;  /* 0x00022c00ff2a7b82 */ /* 0x000ea20000000a00 */
[C---:B------:R-:W-:Y:S01]  /*5f30*/  LOP3.LUT R54, R44.reuse, 0x5b0, RZ, 0xc0, !PT ;  /* 0x000005b02c367812 */ /* 0x040fe200078ec0ff */
[----:B------:R-:W-:Y:S01]  /*5f40*/  IMAD.MOV.U32 R53, RZ, RZ, 0x1 ;  /* 0x00000001ff357424 */ /* 0x000fe200078e00ff */
[----:B------:R-:W-:Y:S01]  /*5f50*/  LOP3.LUT R5, R44, 0x40, RZ, 0xc0, !PT ;  /* 0x000000402c057812 */ /* 0x000fe200078ec0ff */
[----:B------:R-:W-:Y:S01]  /*5f60*/  IMAD.MOV.U32 R22, RZ, RZ, RZ ;  /* 0x000000ffff167224 */ /* 0x000fe200078e00ff */
[----:B------:R-:W-:Y:S01]  /*5f70*/  LOP3.LUT R54, R54, 0x200, R0, 0xf8, !PT ;  /* 0x0000020036367812 */ /* 0x000fe200078ef800 */
[----:B------:R-:W-:Y:S01]  /*5f80*/  IMAD.SHL.U32 R0, R46, 0x200000, RZ ;  /* 0x002000002e007824 */ /* 0x000fe200078e00ff */
[----:B------:R-:W-:Y:S01]  /*5f90*/  LOP3.LUT R4, R5, 0x8, R4, 0xf8, !PT ;  /* 0x0000000805047812 */ /* 0x000fe200078ef804 */
[----:B------:R-:W3:Y:S01]  /*5fa0*/  LDC.64 R40, c[0x0][0x8a8] ;  /* 0x00022a00ff287b82 */ /* 0x000ee20000000a00 */
[----:B------:R-:W-:Y:S01]  /*5fb0*/  LOP3.LUT P0, RZ, R44, 0x40, RZ, 0xc0, !PT ;  /* 0x000000402cff7812 */ /* 0x000fe2000780c0ff */
[----:B------:R-:W-:Y:S01]  /*5fc0*/  IMAD.MOV.U32 R52, RZ, RZ, RZ ;  /* 0x000000ffff347224 */ /* 0x000fe200078e00ff */
[----:B------:R-:W-:Y:S01]  /*5fd0*/  LOP3.LUT R0, R0, 0x200000, RZ, 0xc0, !PT ;  /* 0x0020000000007812 */ /* 0x000fe200078ec0ff */
[----:B------:R-:W4:Y:S01]  /*5fe0*/  LDCU UR57, c[0x0][0x370] ;  /* 0x00006e00ff3977ac */ /* 0x000f220008000800 */
[----:B------:R-:W-:-:S02]  /*5ff0*/  LOP3.LUT R54, R54, R4, RZ, 0xfc, !PT ;  /* 0x0000000436367212 */ /* 0x000fc400078efcff */
[----:B------:R-:W-:Y:S01]  /*6000*/  LOP3.LUT R23, R0, 0x400000, R23, 0xf8, !PT ;  /* 0x0040000000177812 */ /* 0x000fe200078ef817 */
[----:B-1----:R-:W-:Y:S01]  /*6010*/  ULEA UR44, UR4, UR44, 0x18 ;  /* 0x0000002c042c7291 */ /* 0x002fe2000f8ec0ff */
[----:B------:R-:W-:Y:S01]  /*6020*/  P2R R0, PR, RZ, 0x1 ;  /* 0x00000001ff007803 */ /* 0x000fe20000000000 */
[----:B------:R-:W1:Y:S01]  /*6030*/  LDCU.128 UR4, c[0x0][0xa80] ;  /* 0x00015000ff0477ac */ /* 0x000e620008000c00 */
[----:B------:R-:W-:Y:S01]  /*6040*/  LOP3.LUT R55, R55, 0x60, RZ, 0xc0, !PT ;  /* 0x0000006037377812 */ /* 0x000fe200078ec0ff */
[----:B------:R-:W2:Y:S05]  /*6050*/  LDCU.64 UR62, c[0x0][0x348] ;  /* 0x00006900ff3e77ac */ /* 0x000eaa0008000a00 */
[----:B------:R-:W4:Y:S01]  /*6060*/  LDS R2, [UR44+0x170] ;  /* 0x0001702cff027984 */ /* 0x000f220008000800 */
[----:B------:R-:W2:Y:S01]  /*6070*/  LDCU UR42, c[0x0][0xb0c] ;  /* 0x00016180ff2a77ac */ /* 0x000ea20008000800 */
[----:B------:R-:W2:Y:S01]  /*6080*/  LDCU UR38, c[0x0][0xb30] ;  /* 0x00016600ff2677ac */ /* 0x000ea20008000800 */
[----:B------:R-:W2:Y:S01]  /*6090*/  LDCU.64 UR50, c[0x0][0x888] ;  /* 0x00011100ff3277ac */ /* 0x000ea20008000a00 */
[----:B-1----:R-:W-:Y:S01]  /*60a0*/  IMAD.U32 R59, RZ, RZ, UR4 ;  /* 0x00000004ff3b7e24 */ /* 0x002fe2000f8e00ff */
[----:B------:R-:W-:Y:S01]  /*60b0*/  MOV R56, UR7 ;  /* 0x0000000700387c02 */ /* 0x000fe20008000f00 */
[----:B------:R-:W-:Y:S01]  /*60c0*/  UIADD3 UR4, UPT, UPT, UR44, 0x200, URZ ;  /* 0x000002002c047890 */ /* 0x000fe2000fffe0ff */
[----:B------:R-:W-:Y:S01]  /*60d0*/  IMAD.U32 R58, RZ, RZ, UR5 ;  /* 0x00000005ff3a7e24 */ /* 0x000fe2000f8e00ff */
[----:B------:R-:W1:Y:S01]  /*60e0*/  LDCU.64 UR40, c[0x0][0xb28] ;  /* 0x00016500ff2877ac */ /* 0x000e620008000a00 */
[----:B------:R-:W-:-:S03]  /*60f0*/  IMAD.U32 R57, RZ, RZ, UR6 ;  /* 0x00000006ff397e24 */ /* 0x000fc6000f8e00ff */
[----:B------:R-:W-:Y:S01]  /*6100*/  IMAD.U32 R50, RZ, RZ, UR4 ;  /* 0x00000004ff327e24 */ /* 0x000fe2000f8e00ff */
[----:B------:R-:W1:Y:S01]  /*6110*/  LDCU.64 UR60, c[0x0][0x890] ;  /* 0x00011200ff3c77ac */ /* 0x000e620008000a00 */
[----:B------:R-:W1:Y:S01]  /*6120*/  LDCU.128 UR52, c[0x0][0xb10] ;  /* 0x00016200ff3477ac */ /* 0x000e620008000c00 */
[----:B------:R-:W1:Y:S01]  /*6130*/  LDCU UR56, c[0x0][0x374] ;  /* 0x00006e80ff3877ac */ /* 0x000e620008000800 */
[----:B------:R-:W-:Y:S01]  /*6140*/  UMOV UR49, URZ ;  /* 0x000000ff00317c82 */ /* 0x000fe20008000000 */
[----:B------:R-:W-:Y:S01]  /*6150*/  UMOV UR47, URZ ;  /* 0x000000ff002f7c82 */ /* 0x000fe20008000000 */
[C---:B----4-:R-:W-:Y:S01]  /*6160*/  VIADD R3, R2.reuse, 0x40 ;  /* 0x0000004002037836 */ /* 0x050fe20000000000 */
[----:B------:R-:W-:-:S04]  /*6170*/  LOP3.LUT R2, R2, 0xffff, RZ, 0xc0, !PT ;  /* 0x0000ffff02027812 */ /* 0x000fc800078ec0ff */
[----:B------:R-:W-:-:S05]  /*6180*/  LOP3.LUT R3, R3, 0xffff, RZ, 0xc0, !PT ;  /* 0x0000ffff03037812 */ /* 0x000fca00078ec0ff */
[----:B-123--:R4:W-:Y:S02]  /*6190*/  STL.64 [R1], R2 ;  /* 0x0000000201007387 */ /* 0x00e9e40000100a00 */
.L_x_147:
[----:B----4-:R-:W-:Y:S04]  /*61a0*/  SHF.L.U32 R2, R51, 0x1f, RZ ;  /* 0x0000001f33027819 */ /* 0x010fe800000006ff */
[----:B-1----:R-:W1:Y:S02]  /*61b0*/  SYNCS.PHASECHK.TRANS64.TRYWAIT P0, [UR44+0x120], R2 ;  /* 0x00012002ff0075a7 */ /* 0x002e64000800112c */
[----:B-1----:R-:W-:Y:S05]  /*61c0*/  @!P0 BRA `(.L_x_104) ;  /* 0x0000004000848947 */ /* 0x002fea0003800000 */
.L_x_213:
[----:B-1----:R-:W-:Y:S01]  /*61d0*/  LEA R2, R22, UR43, 0x2 ;  /* 0x0000002b16027c11 */ /* 0x002fe2000f8e10ff */
[----:B------:R-:W1:Y:S01]  /*61e0*/  LDS.128 R4, [UR44+0x160] ;  /* 0x0001602cff047984 */ /* 0x000e620008000c00 */
[----:B------:R-:W-:Y:S02]  /*61f0*/  UIADD3 UR4, UPT, UPT, UR44, 0x128, URZ ;  /* 0x000001282c047890 */ /* 0x000fe4000fffe0ff */
[----:B------:R-:W-:Y:S01]  /*6200*/  UISETP.GE.AND UP0, UPT, UR39, 0x1, UPT ;  /* 0x000000012700788c */ /* 0x000fe2000bf06270 */
[----:B------:R-:W-:Y:S01]  /*6210*/  @!PT LDS RZ, [RZ] ;  /* 0x00000000fffff984 */ /* 0x000fe20000000800 */
[----:B------:R-:W-:Y:S01]  /*6220*/  @!PT LDS RZ, [RZ] ;  /* 0x00000000fffff984 */ /* 0x000fe20000000800 */
[----:B------:R-:W-:Y:S01]  /*6230*/  @!PT LDS RZ, [RZ] ;  /* 0x00000000fffff984 */ /* 0x000fe20000000800 */
[----:B------:R-:W-:Y:S01]  /*6240*/  @!PT LDS RZ, [RZ] ;  /* 0x00000000fffff984 */ /* 0x000fe20000000800 */
[----:B------:R2:W-:Y:S06]  /*6250*/  MEMBAR.ALL.CTA ;  /* 0x0000000000007992 */ /* 0x0005ec0000008000 */
[----:B--2---:R-:W2:Y:S01]  /*6260*/  FENCE.VIEW.ASYNC.S ;  /* 0x00000000000073c6 */ /* 0x004ea20000000000 */
[----:B------:R-:W-:Y:S09]  /*6270*/  UPRMT UR4, URZ, 0x654, UR4 ;  /* 0x00000654ff047896 */ /* 0x000ff20008000004 */
[----:B--2---:R-:W-:Y:S01]  /*6280*/  SYNCS.ARRIVE.TRANS64.RED.A1T0 RZ, [UR4], RZ ;  /* 0x000000ffffff79a7 */ /* 0x004fe20008100404 */
[----:B------:R-:W5:Y:S01]  /*6290*/  LDL R2, [R2] ;  /* 0x0000000002027983 */ /* 0x000f620000100800 */
[----:B-1----:R-:W-:Y:S11]  /*62a0*/  LOP3.LUT P0, RZ, R6, 0x1, RZ, 0xc0, !PT ;  /* 0x0000000106ff7812 */ /* 0x002ff6000780c0ff */
[----:B------:R-:W-:Y:S02]  /*62b0*/  @!UPT UIADD3 URZ, UPT, UPT, URZ, URZ, URZ ;  /* 0x000000fffffff290 */ /* 0x000fe4000fffe0ff */
[----:B------:R-:W-:Y:S01]  /*62c0*/  VOTEU.ANY UP1, P0 ;  /* 0x0000000000ff7886 */ /* 0x000fe20000020100 */
[----:B------:R-:W-:Y:S01]  /*62d0*/  PLOP3.LUT P0, PT, PT, PT, UP1, 0x80, 0x8 ;  /* 0x000000000008781c */ /* 0x000fe20003f0f018 */
[----:B------:R-:W-:Y:S11]  /*62e0*/  UP2UR UR58, UPR, URZ, 0x2 ;  /* 0x00000002ff3a7883 */ /* 0x000ff60008000000 */
[----:B------:R-:W-:Y:S01]  /*62f0*/  @!UPT UIADD3 URZ, UPT, UPT, URZ, URZ, URZ ;  /* 0x000000fffffff290 */ /* 0x000fe2000fffe0ff */
[----:B------:R-:W-:Y:S02]  /*6300*/  @P0 MOV R3, R4 ;  /* 0x0000000400030202 */ /* 0x000fe40000000f00 */
[----:B------:R-:W-:Y:S02]  /*6310*/  @P0 LOP3.LUT R0, R5, 0xffff, RZ, 0xc0, !PT ;  /* 0x0000ffff05000812 */ /* 0x000fe400078ec0ff */
[----:B------:R-:W-:Y:S02]  /*6320*/  @P0 R2UR UR5, R3 ;  /* 0x00000000030502ca */ /* 0x000fe400000e0000 */
[----:B------:R-:W-:Y:S11]  /*6330*/  @P0 R2UR UR4, R0 ;  /* 0x00000000000402ca */ /* 0x000ff600000e0000 */
[----:B------:R-:W-:Y:S02]  /*6340*/  @UP1 UMOV UR37, UR5 ;  /* 0x0000000500251c82 */ /* 0x000fe40008000000 */
[----:B------:R-:W-:Y:S01]  /*6350*/  @UP1 UMOV UR36, UR4 ;  /* 0x0000000400241c82 */ /* 0x000fe20008000000 */
[----:B------:R-:W-:Y:S05]  /*6360*/  BRA.U !UP0, `(.L_x_105) ;  /* 0x0000000108cc7547 */ /* 0x000fea000b800000 */
[----:B------:R-:W1:Y:S01]  /*6370*/  LDCU UR9, c[0x0][0xb20] ;  /* 0x00016400ff0977ac */ /* 0x000e620008000800 */
[----:B------:R-:W-:Y:S02]  /*6380*/  UIMAD.WIDE.U32 UR4, UR56, UR55, URZ ;  /* 0x00000037380472a5 */ /* 0x000fe4000f8e00ff */
[----:B------:R-:W-:Y:S02]  /*6390*/  UIMAD.WIDE.U32 UR6, UR57, UR52, URZ ;  /* 0x00000034390672a5 */ /* 0x000fe4000f8e00ff */
[----:B------:R-:W-:Y:S02]  /*63a0*/  UIMAD.WIDE.U32 UR10, UR36, UR55, URZ ;  /* 0x00000037240a72a5 */ /* 0x000fe4000f8e00ff */
[----:B------:R-:W-:Y:S02]  /*63b0*/  UISETP.NE.AND UP0, UPT, UR54, 0x1, UPT ;  /* 0x000000013600788c */ /* 0x000fe4000bf05270 */
[----:B------:R-:W-:Y:S02]  /*63c0*/  UISETP.NE.AND UP1, UPT, UR42, 0x1, UPT ;  /* 0x000000012a00788c */ /* 0x000fe4000bf25270 */
[----:B------:R-:W-:Y:S02]  /*63d0*/  UISETP.NE.AND UP2, UPT, UR39, 0x1, UPT ;  /* 0x000000012700788c */ /* 0x000fe4000bf45270 */
[----:B------:R-:W-:Y:S01]  /*63e0*/  UIMAD.WIDE.U32 UR12, UR37, UR52, URZ ;  /* 0x00000034250c72a5 */ /* 0x000fe2000f8e00ff */
[----:B------:R-:W-:Y:S01]  /*63f0*/  UMOV UR4, UR5 ;  /* 0x0000000500047c82 */ /* 0x000fe20008000000 */
[----:B------:R-:W-:Y:S01]  /*6400*/  UMOV UR6, UR11 ;  /* 0x0000000b00067c82 */ /* 0x000fe20008000000 */
[----:B-1----:R-:W-:Y:S03]  /*6410*/  USHF.R.U32.HI UR8, URZ, UR9, UR4 ;  /* 0x00000009ff087299 */ /* 0x002fe60008011604 */
[----:B------:R-:W-:Y:S02]  /*6420*/  UMOV UR4, UR7 ;  /* 0x0000000700047c82 */ /* 0x000fe40008000000 */
[----:B------:R-:W-:Y:S02]  /*6430*/  USHF.R.U32.HI UR5, URZ, UR53, UR4 ;  /* 0x00000035ff057299 */ /* 0x000fe40008011604 */
[----:B------:R-:W-:Y:S02]  /*6440*/  USEL UR4, UR56, UR8, !UP0 ;  /* 0x0000000838047287 */ /* 0x000fe4000c000000 */
[----:B------:R-:W-:Y:S02]  /*6450*/  USHF.R.U32.HI UR8, URZ, UR9, UR6 ;  /* 0x00000009ff087299 */ /* 0x000fe40008011606 */
[----:B------:R-:W-:Y:S02]  /*6460*/  UIMAD.WIDE.U32 UR6, UR4, UR40, URZ ;  /* 0x00000028040672a5 */ /* 0x000fe4000f8e00ff */
[----:B------:R-:W-:Y:S02]  /*6470*/  USEL UR9, UR57, UR5, !UP1 ;  /* 0x0000000539097287 */ /* 0x000fe4000c800000 */
[----:B------:R-:W-:Y:S02]  /*6480*/  USEL UR8, UR36, UR8, !UP0 ;  /* 0x0000000824087287 */ /* 0x000fe4000c000000 */
[----:B------:R-:W-:Y:S01]  /*6490*/  UIMAD.WIDE.U32 UR10, UR9, UR40, URZ ;  /* 0x00000028090a72a5 */ /* 0x000fe2000f8e00ff */
[----:B------:R-:W-:Y:S01]  /*64a0*/  UMOV UR6, UR7 ;  /* 0x0000000700067c82 */ /* 0x000fe20008000000 */
[----:B------:R-:W-:Y:S01]  /*64b0*/  UMOV UR5, UR13 ;  /* 0x0000000d00057c82 */ /* 0x000fe20008000000 */
[----:B------:R-:W-:Y:S02]  /*64c0*/  @UP2 USHF.R.U32.HI UR4, URZ, UR41, UR6 ;  /* 0x00000029ff042299 */ /* 0x000fe40008011606 */
[----:B------:R-:W-:Y:S02]  /*64d0*/  USHF.R.U32.HI UR5, URZ, UR53, UR5 ;  /* 0x00000035ff057299 */ /* 0x000fe40008011605 */
[----:B------:R-:W-:Y:S02]  /*64e0*/  UIMAD UR4, UR39, UR4, URZ ;  /* 0x00000004270472a4 */ /* 0x000fe4000f8e02ff */
[----:B------:R-:W-:Y:S02]  /*64f0*/  USEL UR5, UR37, UR5, !UP1 ;  /* 0x0000000525057287 */ /* 0x000fe4000c800000 */
[----:B------:R-:W-:Y:S01]  /*6500*/  UISETP.GE.AND UP0, UPT, UR8, UR4, UPT ;  /* 0x000000040800728c */ /* 0x000fe2000bf06270 */
[----:B------:R-:W-:Y:S01]  /*6510*/  UMOV UR6, UR11 ;  /* 0x0000000b00067c82 */ /* 0x000fe20008000000 */
[----:B------:R-:W-:Y:S02]  /*6520*/  UIMAD.WIDE.U32 UR10, UR8, UR40, URZ ;  /* 0x00000028080a72a5 */ /* 0x000fe4000f8e00ff */
[----:B------:R-:W-:Y:S04]  /*6530*/  @UP2 USHF.R.U32.HI UR9, URZ, UR41, UR6 ;  /* 0x00000029ff092299 */ /* 0x000fe80008011606 */
[----:B------:R-:W-:Y:S01]  /*6540*/  UIMAD UR6, UR39, UR9, URZ ;  /* 0x00000009270672a4 */ /* 0x000fe2000f8e02ff */
[----:B------:R-:W-:Y:S03]  /*6550*/  UMOV UR4, UR11 ;  /* 0x0000000b00047c82 */ /* 0x000fe60008000000 */
[----:B------:R-:W-:Y:S02]  /*6560*/  UISETP.GE.OR UP0, UPT, UR5, UR6, UP0 ;  /* 0x000000060500728c */ /* 0x000fe40008706670 */
[----:B------:R-:W-:Y:S02]  /*6570*/  USHF.R.U32.HI UR4, URZ, UR41, UR4 ;  /* 0x00000029ff047299 */ /* 0x000fe40008011604 */
[----:B------:R-:W-:Y:S02]  /*6580*/  UIMAD.WIDE.U32 UR6, UR5, UR40, URZ ;  /* 0x00000028050672a5 */ /* 0x000fe4000f8e00ff */
[----:B------:R-:W-:Y:S02]  /*6590*/  USEL UR11, UR8, UR4, !UP2 ;  /* 0x00000004080b7287 */ /* 0x000fe4000d000000 */
[----:B------:R-:W-:Y:S02]  /*65a0*/  UIADD3 UR6, UPT, UPT, -UR5, URZ, URZ ;  /* 0x000000ff05067290 */ /* 0x000fe4000fffe1ff */
[----:B------:R-:W-:Y:S02]  /*65b0*/  UIADD3 UR10, UPT, UPT, -UR11, URZ, URZ ;  /* 0x000000ff0b0a7290 */ /* 0x000fe4000fffe1ff */
[----:B------:R-:W-:Y:S02]  /*65c0*/  UIMAD UR6, UR42, UR6, UR37 ;  /* 0x000000062a0672a4 */ /* 0x000fe4000f8e0225 */
[----:B------:R-:W-:Y:S01]  /*65d0*/  UIMAD UR10, UR39, UR10, UR8 ;  /* 0x0000000a270a72a4 */ /* 0x000fe2000f8e0208 */
[----:B------:R-:W-:Y:S01]  /*65e0*/  @!UP0 UMOV UR4, UR7 ;  /* 0x0000000700048c82 */ /* 0x000fe20008000000 */
[----:B------:R-:W-:Y:S02]  /*65f0*/  UIADD3 UR7, UPT, UPT, -UR8, URZ, URZ ;  /* 0x000000ff08077290 */ /* 0x000fe4000fffe1ff */
[----:B------:R-:W-:Y:S04]  /*6600*/  @!UP0 USHF.R.U32.HI UR4, URZ, UR41, UR4 ;  /* 0x00000029ff048299 */ /* 0x000fe80008011604 */
[----:B------:R-:W-:Y:S04]  /*6610*/  @!UP0 USEL UR4, UR5, UR4, !UP2 ;  /* 0x0000000405048287 */ /* 0x000fe8000d000000 */
[----:B------:R-:W-:Y:S02]  /*6620*/  @!UP0 UIMAD UR9, UR9, UR10, UR4 ;  /* 0x0000000a090982a4 */ /* 0x000fe4000f8e0204 */
[----:B------:R-:W-:Y:S02]  /*6630*/  @!UP0 UIADD3 UR10, UPT, UPT, UR11, -UR4, URZ ;  /* 0x800000040b0a8290 */ /* 0x000fe4000fffe0ff */
[----:B------:R-:W-:Y:S02]  /*6640*/  UIMAD UR4, UR54, UR7, UR36 ;  /* 0x00000007360472a4 */ /* 0x000fe4000f8e0224 */
[----:B------:R-:W-:Y:S03]  /*6650*/  @!UP0 UIMAD UR8, UR10, UR39, UR5 ;  /* 0x000000270a0882a4 */ /* 0x000fe6000f8e0205 */
[----:B------:R-:W-:Y:S02]  /*6660*/  @!UP0 UMOV UR5, UR9 ;  /* 0x0000000900058c82 */ /* 0x000fe40008000000 */
[----:B------:R-:W-:Y:S02]  /*6670*/  UIMAD UR37, UR5, UR42, UR6 ;  /* 0x0000002a052572a4 */ /* 0x000fe4000f8e0206 */
[----:B------:R-:W-:Y:S11]  /*6680*/  UIMAD UR36, UR8, UR54, UR4 ;  /* 0x00000036082472a4 */ /* 0x000ff6000f8e0204 */
[----:B------:R-:W-:Y:S01]  /*6690*/  @!UPT UIADD3 URZ, UPT, UPT, URZ, URZ, URZ ;  /* 0x000000fffffff290 */ /* 0x000fe2000fffe0ff */
.L_x_105:
[----:B------:R-:W-:Y:S01]  /*66a0*/  UISETP.NE.AND UP0, UPT, UR38, 0x1, UPT ;  /* 0x000000012600788c */ /* 0x000fe2000bf05270 */
[----:B------:R-:W-:Y:S01]  /*66b0*/  @P0 SHF.R.U32.HI R4, RZ, 0x10, R5 ;  /* 0x00000010ff040819 */ /* 0x000fe20000011605 */
[----:B------:R-:W-:Y:S01]  /*66c0*/  USHF.L.U32 UR46, UR20, 0x7, URZ ;  /* 0x00000007142e7899 */ /* 0x000fe200080006ff */
[----:B------:R-:W-:Y:S02]  /*66d0*/  BSSY.RECONVERGENT B6, `(.L_x_106) ;  /* 0x0000034000067945 */ /* 0x000fe40003800200 */
[----:B------:R-:W-:Y:S02]  /*66e0*/  @P0 R2UR UR59, R4 ;  /* 0x00000000043b02ca */ /* 0x000fe400000e0000 */
[----:B------:R-:W-:Y:S04]  /*66f0*/  LOP3.LUT P0, RZ, R50, 0x90, RZ, 0xc0, !PT ;  /* 0x0000009032ff7812 */ /* 0x000fe8000780c0ff */
[----:B------:R-:W1:Y:S01]  /*6700*/  @!UP0 LDCU.128 UR12, c[0x0][0xb10] ;  /* 0x00016200ff0c87ac */ /* 0x000e620008000c00 */
[----:B------:R-:W2:Y:S01]  /*6710*/  @!UP0 LDCU UR5, c[0x0][0xb0c] ;  /* 0x00016180ff0587ac */ /* 0x000ea20008000800 */
[----:B------:R-:W3:Y:S01]  /*6720*/  @!UP0 LDCU UR10, c[0x0][0xb20] ;  /* 0x00016400ff0a87ac */ /* 0x000ee20008000800 */
[----:B-1----:R-:W-:Y:S02]  /*6730*/  UIMAD.WIDE.U32 UR8, UR37, UR12, URZ ;  /* 0x0000000c250872a5 */ /* 0x002fe4000f8e00ff */
[----:B------:R-:W-:Y:S02]  /*6740*/  UIMAD.WIDE.U32 UR6, UR36, UR15, URZ ;  /* 0x0000000f240672a5 */ /* 0x000fe4000f8e00ff */
[----:B------:R-:W-:Y:S03]  /*6750*/  @!UP0 UISETP.NE.AND UP1, UPT, UR14, 0x1, UPT ;  /* 0x000000010e00888c */ /* 0x000fe6000bf25270 */
[----:B------:R-:W-:Y:S01]  /*6760*/  @!UP0 UMOV UR4, UR9 ;  /* 0x0000000900048c82 */ /* 0x000fe20008000000 */
[----:B--2---:R-:W-:Y:S02]  /*6770*/  @!UP0 UISETP.NE.AND UP2, UPT, UR5, 0x1, UPT ;  /* 0x000000010500888c */ /* 0x004fe4000bf45270 */
[----:B------:R-:W-:Y:S01]  /*6780*/  @!UP0 USHF.R.U32.HI UR4, URZ, UR13, UR4 ;  /* 0x0000000dff048299 */ /* 0x000fe20008011604 */
[----:B------:R-:W-:Y:S02]  /*6790*/  @!UP0 UMOV UR6, UR7 ;  /* 0x0000000700068c82 */ /* 0x000fe40008000000 */
[----:B---3--:R-:W-:Y:S02]  /*67a0*/  @!UP0 USHF.R.U32.HI UR6, URZ, UR10, UR6 ;  /* 0x0000000aff068299 */ /* 0x008fe40008011606 */
[----:B------:R-:W-:Y:S02]  /*67b0*/  @!UP0 USEL UR7, UR37, UR4, !UP2 ;  /* 0x0000000425078287 */ /* 0x000fe4000d000000 */
[----:B------:R-:W-:Y:S04]  /*67c0*/  @!UP0 USEL UR6, UR36, UR6, !UP1 ;  /* 0x0000000624068287 */ /* 0x000fe8000c800000 */
[----:B------:R-:W-:Y:S02]  /*67d0*/  @!UP0 UIADD3 UR4, UPT, UPT, -UR7, UR6, URZ ;  /* 0x0000000607048290 */ /* 0x000fe4000fffe1ff */
[----:B------:R-:W-:Y:S02]  /*67e0*/  @!UP0 UIADD3 UR6, UPT, UPT, UR7, -UR6, URZ ;  /* 0x8000000607068290 */ /* 0x000fe4000fffe0ff */
[----:B------:R-:W-:Y:S02]  /*67f0*/  @!UP0 UIMAD UR37, UR4, UR5, UR37 ;  /* 0x00000005042582a4 */ /* 0x000fe4000f8e0225 */
[----:B------:R-:W-:Y:S01]  /*6800*/  @!UP0 UIMAD UR36, UR6, UR14, UR36 ;  /* 0x0000000e062482a4 */ /* 0x000fe2000f8e0224 */
[----:B------:R-:W-:Y:S11]  /*6810*/  @!P0 BRA `(.L_x_107) ;  /* 0x00000000007c8947 */ /* 0x000ff60003800000 */
[----:B------:R-:W1:Y:S01]  /*6820*/  LDCU.64 UR8, c[0x4][0x80] ;  /* 0x01001000ff0877ac */ /* 0x000e620008000a00 */
[----:B------:R-:W-:Y:S01]  /*6830*/  MOV R16, 0x0 ;  /* 0x0000000000107802 */ /* 0x000fe20000000f00 */
[----:B------:R-:W-:Y:S02]  /*6840*/  HFMA2 R12, -RZ, RZ, 0, 5.9604644775390625e-08 ;  /* 0x00000001ff0c7431 */ /* 0x000fe400000001ff */
[----:B------:R-:W-:Y:S01]  /*6850*/  IMAD.MOV.U32 R8, RZ, RZ, 0x70 ;  /* 0x00000070ff087424 */ /* 0x000fe200078e00ff */
[----:B------:R2:W3:Y:S01]  /*6860*/  LDC.64 R14, c[0x4][R16] ;  /* 0x01000000100e7b82 */ /* 0x0004e20000000a00 */
[----:B------:R-:W4:Y:S01]  /*6870*/  LDCU.64 UR6, c[0x4][0x88] ;  /* 0x01001100ff0677ac */ /* 0x000f220008000a00 */
[----:B------:R-:W-:Y:S01]  /*6880*/  IMAD.MOV.U32 R13, RZ, RZ, RZ ;  /* 0x000000ffff0d7224 */ /* 0x000fe200078e00ff */
[----:B------:R-:W2:Y:S01]  /*6890*/  LDCU.64 UR4, c[0x4][0x8] ;  /* 0x01000100ff0477ac */ /* 0x000ea20008000a00 */
[----:B-1----:R-:W-:Y:S01]  /*68a0*/  MOV R5, UR9 ;  /* 0x0000000900057c02 */ /* 0x002fe20008000f00 */
[----:B------:R-:W-:Y:S01]  /*68b0*/  IMAD.U32 R4, RZ, RZ, UR8 ;  /* 0x00000008ff047e24 */ /* 0x000fe2000f8e00ff */
[----:B----4-:R-:W-:Y:S01]  /*68c0*/  MOV R7, UR7 ;  /* 0x0000000700077c02 */ /* 0x010fe20008000f00 */
[----:B------:R-:W-:Y:S01]  /*68d0*/  IMAD.U32 R6, RZ, RZ, UR6 ;  /* 0x00000006ff067e24 */ /* 0x000fe2000f8e00ff */
[----:B--2---:R-:W-:Y:S01]  /*68e0*/  MOV R11, UR5 ;  /* 0x00000005000b7c02 */ /* 0x004fe20008000f00 */
[----:B------:R-:W-:Y:S02]  /*68f0*/  IMAD.U32 R10, RZ, RZ, UR4 ;  /* 0x00000004ff0a7e24 */ /* 0x000fe4000f8e00ff */
[----:B------:R-:W-:Y:S07]  /*6900*/  LEPC R20, `(.L_x_108) ;  /* 0x000000001014794e */ /* 0x000fee0000000000 */
[----:B---3-5:R-:W-:Y:S05]  /*6910*/  CALL.ABS.NOINC R14 ;  /* 0x000000000e007343 */ /* 0x028fea0003c00000 */
.L_x_108:
[----:B------:R-:W1:Y:S01]  /*6920*/  LDCU.64 UR8, c[0x4][0x80] ;  /* 0x01001000ff0877ac */ /* 0x000e620008000a00 */
[----:B------:R-:W2:Y:S01]  /*6930*/  LDC.64 R16, c[0x4][R16] ;  /* 0x0100000010107b82 */ /* 0x000ea20000000a00 */
[----:B------:R-:W-:Y:S02]  /*6940*/  HFMA2 R12, -RZ, RZ, 0, 5.9604644775390625e-08 ;  /* 0x00000001ff0c7431 */ /* 0x000fe400000001ff */
[----:B------:R-:W-:Y:S02]  /*6950*/  IMAD.MOV.U32 R8, RZ, RZ, 0x70 ;  /* 0x00000070ff087424 */ /* 0x000fe400078e00ff */
[----:B------:R-:W-:Y:S01]  /*6960*/  IMAD.MOV.U32 R13, RZ, RZ, RZ ;  /* 0x000000ffff0d7224 */ /* 0x000fe200078e00ff */
[----:B------:R-:W3:Y:S01]  /*6970*/  LDCU.64 UR6, c[0x4][0x88] ;  /* 0x01001100ff0677ac */ /* 0x000ee20008000a00 */
[----:B------:R-:W4:Y:S01]  /*6980*/  LDCU.64 UR4, c[0x4][0x8] ;  /* 0x01000100ff0477ac */ /* 0x000f220008000a00 */
[----:B-1----:R-:W-:Y:S02]  /*6990*/  MOV R4, UR8 ;  /* 0x0000000800047c02 */ /* 0x002fe40008000f00 */
[----:B------:R-:W-:Y:S02]  /*69a0*/  MOV R5, UR9 ;  /* 0x0000000900057c02 */ /* 0x000fe40008000f00 */
[----:B---3--:R-:W-:Y:S01]  /*69b0*/  MOV R7, UR7 ;  /* 0x0000000700077c02 */ /* 0x008fe20008000f00 */
[----:B------:R-:W-:Y:S01]  /*69c0*/  IMAD.U32 R6, RZ, RZ, UR6 ;  /* 0x00000006ff067e24 */ /* 0x000fe2000f8e00ff */
[----:B----4-:R-:W-:Y:S01]  /*69d0*/  MOV R11, UR5 ;  /* 0x00000005000b7c02 */ /* 0x010fe20008000f00 */
[----:B------:R-:W-:Y:S02]  /*69e0*/  IMAD.U32 R10, RZ, RZ, UR4 ;  /* 0x00000004ff0a7e24 */ /* 0x000fe4000f8e00ff */
[----:B------:R-:W-:Y:S07]  /*69f0*/  LEPC R20, `(.L_x_107) ;  /* 0x000000001014794e */ /* 0x000fee0000000000 */
[----:B--2---:R-:W-:Y:S05]  /*6a00*/  CALL.ABS.NOINC R16 ;  /* 0x0000000010007343 */ /* 0x004fea0003c00000 */
.L_x_107:
[----:B------:R-:W-:Y:S05]  /*6a10*/  BSYNC.RECONVERGENT B6 ;  /* 0x0000000000067941 */ /* 0x000fea0003800200 */
.L_x_106:
[----:B------:R-:W-:Y:S01]  /*6a20*/  R2UR UR4, R49 ;  /* 0x00000000310472ca */ /* 0x000fe200000e0000 */
[----:B------:R-:W-:Y:S01]  /*6a30*/  UISETP.NE.U32.AND UP0, UPT, UR60, URZ, UPT ;  /* 0x000000ff3c00728c */ /* 0x000fe2000bf05070 */
[----:B------:R-:W-:Y:S02]  /*6a40*/  ISETP.NE.U32.AND P4, PT, R42, RZ, PT ;  /* 0x000000ff2a00720c */ /* 0x000fe40003f85070 */
[----:B------:R-:W-:Y:S01]  /*6a50*/  ISETP.NE.U32.AND P2, PT, RZ, UR50, PT ;  /* 0x00000032ff007c0c */ /* 0x000fe2000bf45070 */
[----:B------:R-:W-:Y:S01]  /*6a60*/  UISETP.NE.AND.EX UP1, UPT, UR61, URZ, UPT, UP0 ;  /* 0x000000ff3d00728c */ /* 0x000fe2000bf25300 */
[----:B------:R-:W-:Y:S01]  /*6a70*/  ISETP.NE.AND.EX P4, PT, R43, RZ, PT, P4 ;  /* 0x000000ff2b00720c */ /* 0x000fe20003f85340 */
[----:B------:R-:W-:Y:S01]  /*6a80*/  UPLOP3.LUT UP0, UPT, UPT, UPT, UPT, 0x40, 0x4 ;  /* 0x000000000004789c */ /* 0x000fe20003f0e870 */
[----:B------:R-:W-:Y:S05]  /*6a90*/  ISETP.NE.AND.EX P2, PT, RZ, UR51, PT, P2 ;  /* 0x00000033ff007c0c */ /* 0x000fea000bf45320 */
[----:B------:R-:W-:Y:S06]  /*6aa0*/  UISETP.NE.AND UP2, UPT, UR4, URZ, UPT ;  /* 0x000000ff0400728c */ /* 0x000fec000bf45270 */
[----:B------:R-:W-:Y:S05]  /*6ab0*/  PLOP3.LUT P1, PT, PT, PT, UP2, 0x80, 0x8 ;  /* 0x000000000008781c */ /* 0x000fea0003f2f028 */
[----:B------:R-:W-:Y:S06]  /*6ac0*/  @UP2 UPLOP3.LUT UP0, UPT, UPT, UPT, UP1, 0x80, 0x8 ;  /* 0x000000000008289c */ /* 0x000fec0003f0f010 */
[----:B------:R-:W-:Y:S01]  /*6ad0*/  PLOP3.LUT P0, PT, PT, PT, UP0, 0x80, 0x8 ;  /* 0x000000000008781c */ /* 0x000fe20003f0f008 */
[----:B------:R-:W-:Y:S01]  /*6ae0*/  @!UPT UIADD3 URZ, UPT, UPT, URZ, URZ, URZ ;  /* 0x000000fffffff290 */ /* 0x000fe2000fffe0ff */
[----:B------:R-:W-:Y:S11]  /*6af0*/  BRA.U !UP1, `(.L_x_109) ;  /* 0x00000001093c7547 */ /* 0x000ff6000b800000 */
[----:B------:R-:W-:Y:S01]  /*6b00*/  UISETP.NE.U32.AND UP0, UPT, UR50, URZ, UPT ;  /* 0x000000ff3200728c */ /* 0x000fe2000bf05070 */
[----:B------:R-:W-:Y:S01]  /*6b10*/  HFMA2 R0, -RZ, RZ, 0, 5.9604644775390625e-08 ;  /* 0x00000001ff007431 */ /* 0x000fe200000001ff */
[----:B------:R-:W1:Y:S01]  /*6b20*/  LDCU.64 UR8, c[0x0][0x358] ;  /* 0x00006b00ff0877ac */ /* 0x000e620008000a00 */
[----:B------:R-:W-:Y:S01]  /*6b30*/  IMAD.MOV.U32 R45, RZ, RZ, 0x1 ;  /* 0x00000001ff2d7424 */ /* 0x000fe200078e00ff */
[----:B------:R-:W-:Y:S06]  /*6b40*/  UISETP.NE.AND.EX UP0, UPT, UR51, URZ, UPT, UP0 ;  /* 0x000000ff3300728c */ /* 0x000fec000bf05300 */
[----:B------:R-:W-:Y:S05]  /*6b50*/  PLOP3.LUT P3, PT, PT, PT, UP0, 0x80, 0x8 ;  /* 0x000000000008781c */ /* 0x000fea0003f6f008 */
[----:B------:R-:W2:Y:S01]  /*6b60*/  @UP0 LDCU.64 UR4, c[0x0][0x888] ;  /* 0x00011100ff0407ac */ /* 0x000ea20008000a00 */
[----:B------:R-:W-:Y:S07]  /*6b70*/  @UP0 UIMAD UR6, UR48, UR60, URZ ;  /* 0x0000003c300602a4 */ /* 0x000fee000f8e02ff */
[----:B------:R-:W-:Y:S01]  /*6b80*/  @!P3 PRMT R45, R0, 0x7610, R45 ;  /* 0x00007610002db816 */ /* 0x000fe2000000002d */
[----:B--2---:R-:W-:Y:S06]  /*6b90*/  @UP0 UIMAD.WIDE UR4, UR6, 0x4, UR4 ;  /* 0x00000004060408a5 */ /* 0x004fec000f8e0204 */
[----:B------:R-:W-:Y:S01]  /*6ba0*/  IMAD.U32 R4, RZ, RZ, UR4 ;  /* 0x00000004ff047e24 */ /* 0x000fe2000f8e00ff */
[----:B------:R-:W-:Y:S04]  /*6bb0*/  MOV R5, UR5 ;  /* 0x0000000500057c02 */ /* 0x000fe80008000f00 */
[----:B------:R-:W2:Y:S01]  /*6bc0*/  @!UP0 LDCU UR4, c[0x0][0x880] ;  /* 0x00011000ff0487ac */ /* 0x000ea20008000800 */
[----:B-1---5:R1:W5:Y:S02]  /*6bd0*/  @P3 LDG.E R27, desc[UR8][R4.64] ;  /* 0x00000008041b3981 */ /* 0x022364000c1e1900 */
[----:B-12---:R-:W-:Y:S02]  /*6be0*/  @!P3 IMAD.U32 R27, RZ, RZ, UR4 ;  /* 0x00000004ff1bbe24 */ /* 0x006fe4000f8e00ff */
.L_x_109:
[----:B------:R-:W-:Y:S05]  /*6bf0*/  @!P4 BRA `(.L_x_110) ;  /* 0x000000000024c947 */ /* 0x000fea0003800000 */
[----:B------:R-:W-:Y:S01]  /*6c00*/  ISETP.NE.U32.AND P3, PT, R40, RZ, PT ;  /* 0x000000ff2800720c */ /* 0x000fe20003f65070 */
[----:B------:R-:W1:Y:S03]  /*6c10*/  LDCU.64 UR4, c[0x0][0x358] ;  /* 0x00006b00ff0477ac */ /* 0x000e660008000a00 */
[----:B------:R-:W-:Y:S11]  /*6c20*/  ISETP.NE.AND.EX P3, PT, R41, RZ, PT, P3 ;  /* 0x000000ff2900720c */ /* 0x000ff60003f65330 */
[----:B------:R-:W-:Y:S02]  /*6c30*/  @!UPT UIADD3 URZ, UPT, UPT, URZ, URZ, URZ ;  /* 0x000000fffffff290 */ /* 0x000fe4000fffe0ff */
[----:B------:R-:W2:Y:S01]  /*6c40*/  @P3 LDC.64 R4, c[0x0][0x8a8] ;  /* 0x00022a00ff043b82 */ /* 0x000ea20000000a00 */
[----:B------:R-:W-:Y:S04]  /*6c50*/  @P3 IMAD R0, R42, UR48, RZ ;  /* 0x000000302a003c24 */ /* 0x000fe8000f8e02ff */
[----:B--2---:R-:W-:Y:S05]  /*6c60*/  @P3 IMAD.WIDE R4, R0, 0x4, R4 ;  /* 0x0000000400043825 */ /* 0x004fea00078e0204 */
[----:B-1---5:R1:W5:Y:S02]  /*6c70*/  @P3 LDG.E R24, desc[UR4][R4.64] ;  /* 0x0000000404183981 */ /* 0x022364000c1e1900 */
[----:B-1----:R-:W2:Y:S02]  /*6c80*/  @!P3 LDC R24, c[0x0][0x8a0] ;  /* 0x00022800ff18bb82 */ /* 0x002ea40000000800 */
.L_x_110:
[----:B-----5:R-:W-:Y:S01]  /*6c90*/  FSETP.NEU.AND P4, PT, R27, RZ, PT ;  /* 0x000000ff1b00720b */ /* 0x020fe20003f8d000 */
[----:B------:R-:W1:Y:S01]  /*6ca0*/  LDCU.64 UR10, c[0x0][0xa90] ;  /* 0x00015200ff0a77ac */ /* 0x000e620008000a00 */
[----:B------:R-:W-:Y:S01]  /*6cb0*/  SEL R4, RZ, 0xffffffff, P2 ;  /* 0xffffffffff047807 */ /* 0x000fe20001000000 */
[----:B------:R-:W-:Y:S01]  /*6cc0*/  IMAD.SHL.U32 R66, R54, 0x2, RZ ;  /* 0x0000000236427824 */ /* 0x000fe200078e00ff */
[----:B------:R-:W-:Y:S01]  /*6cd0*/  @P1 LOP3.LUT P2, RZ, R45, 0xff, RZ, 0xc0, !PT ;  /* 0x000000ff2dff1812 */ /* 0x000fe2000784c0ff */
[----:B------:R-:W-:Y:S01]  /*6ce0*/  BSSY B1, `(.L_x_111) ;  /* 0x000004a000017945 */ /* 0x000fe20003800000 */
[----:B------:R-:W-:Y:S01]  /*6cf0*/  @P1 SEL R0, RZ, 0xffffffff, P4 ;  /* 0xffffffffff001807 */ /* 0x000fe20002000000 */
[----:B------:R-:W-:Y:S01]  /*6d00*/  USHF.L.U32 UR8, UR45, 0x6, URZ ;  /* 0x000000062d087899 */ /* 0x000fe200080006ff */
[----:B------:R-:W-:Y:S01]  /*6d10*/  LOP3.LUT R53, R53, 0x1, RZ, 0x3c, !PT ;  /* 0x0000000135357812 */ /* 0x000fe200078e3cff */
[----:B------:R-:W-:Y:S01]  /*6d20*/  IMAD.MOV.U32 R68, RZ, RZ, 0x1 ;  /* 0x00000001ff447424 */ /* 0x000fe200078e00ff */
[----:B------:R-:W-:Y:S01]  /*6d30*/  @P0 SEL R0, R4, R0, !P2 ;  /* 0x0000000004000207 */ /* 0x000fe20005000000 */
[----:B------:R-:W-:Y:S01]  /*6d40*/  IMAD.IADD R25, R23, 0x1, R2 ;  /* 0x0000000117197824 */ /* 0x000fe200078e0202 */
[----:B------:R-:W-:Y:S01]  /*6d50*/  LEA R63, R22, UR44, 0x3 ;  /* 0x0000002c163f7c11 */ /* 0x000fe2000f8e18ff */
[----:B------:R-:W-:Y:S01]  /*6d60*/  IMAD.U32 R62, RZ, RZ, UR8 ;  /* 0x00000008ff3e7e24 */ /* 0x000fe2000f8e00ff */
[----:B------:R-:W-:Y:S01]  /*6d70*/  @P1 LOP3.LUT R0, R0, 0x1, RZ, 0xc0, !PT ;  /* 0x0000000100001812 */ /* 0x000fe200078ec0ff */
[----:B------:R-:W-:Y:S01]  /*6d80*/  IMAD.MOV.U32 R26, RZ, RZ, RZ ;  /* 0x000000ffff1a7224 */ /* 0x000fe200078e00ff */
[----:B------:R-:W-:Y:S02]  /*6d90*/  R2UR UR4, R58 ;  /* 0x000000003a0472ca */ /* 0x000fe400000e0000 */
[----:B------:R-:W-:Y:S02]  /*6da0*/  CS2R R38, SRZ ;  /* 0x0000000000267805 */ /* 0x000fe4000001ff00 */
[----:B------:R-:W-:Y:S02]  /*6db0*/  ISETP.NE.U32.OR P6, PT, R0, 0x1, !P1 ;  /* 0x000000010000780c */ /* 0x000fe40004fc5470 */
[----:B------:R-:W-:Y:S02]  /*6dc0*/  CS2R R36, SRZ ;  /* 0x0000000000247805 */ /* 0x000fe4000001ff00 */
[----:B------:R-:W-:Y:S02]  /*6dd0*/  R2UR UR6, R57 ;  /* 0x00000000390672ca */ /* 0x000fe400000e0000 */
[----:B------:R-:W-:Y:S02]  /*6de0*/  CS2R R30, SRZ ;  /* 0x00000000001e7805 */ /* 0x000fe4000001ff00 */
[----:B------:R-:W-:Y:S02]  /*6df0*/  R2UR UR12, R59 ;  /* 0x000000003b0c72ca */ /* 0x000fe400000e0000 */
[----:B------:R-:W-:Y:S02]  /*6e00*/  CS2R R28, SRZ ;  /* 0x00000000001c7805 */ /* 0x000fe4000001ff00 */
[----:B------:R-:W-:Y:S01]  /*6e10*/  R2UR UR9, R56 ;  /* 0x00000000380972ca */ /* 0x000fe200000e0000 */
[----:B------:R-:W-:Y:S01]  /*6e20*/  VIADD R67, R66, UR44 ;  /* 0x0000002c42437c36 */ /* 0x000fe20008000000 */
[----:B------:R-:W-:Y:S02]  /*6e30*/  PLOP3.LUT P3, PT, PT, PT, UP1, 0x80, 0x8 ;  /* 0x000000000008781c */ /* 0x000fe40003f6f018 */
[----:B------:R-:W-:Y:S01]  /*6e40*/  SEL R3, RZ, 0xffffffff, P4 ;  /* 0xffffffffff037807 */ /* 0x000fe20002000000 */
[----:B------:R-:W-:Y:S01]  /*6e50*/  UIMAD.WIDE.U32 UR4, UR8, UR4, URZ ;  /* 0x00000004080472a5 */ /* 0x000fe2000f8e00ff */
[----:B------:R-:W-:Y:S02]  /*6e60*/  LOP3.LUT P4, R64, R45, 0xff, RZ, 0xc0, !PT ;  /* 0x000000ff2d407812 */ /* 0x000fe4000788c0ff */
[----:B------:R-:W-:Y:S02]  /*6e70*/  @P6 SHF.L.U32 R0, R53, 0x1f, RZ ;  /* 0x0000001f35006819 */ /* 0x000fe400000006ff */
[----:B------:R-:W-:Y:S01]  /*6e80*/  P2R R65, PR, RZ, 0x40 ;  /* 0x00000040ff417803 */ /* 0x000fe20000000000 */
[----:B------:R-:W-:Y:S01]  /*6e90*/  UISETP.NE.AND UP0, UPT, UR12, 0x1, UPT ;  /* 0x000000010c00788c */ /* 0x000fe2000bf05270 */
[----:B------:R3:W4:Y:S01]  /*6ea0*/  @P6 SYNCS.PHASECHK.TRANS64.TRYWAIT P1, [UR44+0xd0], R0 ;  /* 0x0000d000ff0065a7 */ /* 0x000722000802112c */
[----:B------:R-:W-:Y:S02]  /*6eb0*/  UMOV UR4, UR5 ;  /* 0x0000000500047c82 */ /* 0x000fe40008000000 */
[----:B------:R-:W-:Y:S01]  /*6ec0*/  USHF.R.U32.HI UR4, URZ, UR6, UR4 ;  /* 0x00000006ff047299 */ /* 0x000fe20008011604 */
[----:B------:R-:W-:Y:S03]  /*6ed0*/  @P3 SEL R3, R4, R3, !P4 ;  /* 0x0000000304033207 */ /* 0x000fe60006000000 */
[----:B------:R-:W-:Y:S01]  /*6ee0*/  USEL UR4, UR8, UR4, !UP0 ;  /* 0x0000000408047287 */ /* 0x000fe2000c000000 */
[----:B------:R-:W-:Y:S01]  /*6ef0*/  LOP3.LUT R3, R3, 0x1, RZ, 0xc0, !PT ;  /* 0x0000000103037812 */ /* 0x000fe200078ec0ff */
[----:B------:R-:W-:Y:S03]  /*6f00*/  UISETP.NE.AND UP0, UPT, UR9, 0x1, UPT ;  /* 0x000000010900788c */ /* 0x000fe6000bf05270 */
[----:B------:R-:W-:Y:S01]  /*6f10*/  ISETP.NE.U32.AND P5, PT, R3, 0x1, PT ;  /* 0x000000010300780c */ /* 0x000fe20003fa5070 */
[----:B------:R-:W-:Y:S02]  /*6f20*/  IMAD.U32 R61, RZ, RZ, UR4 ;  /* 0x00000004ff3d7e24 */ /* 0x000fe4000f8e00ff */
[----:B------:R-:W-:Y:S01]  /*6f30*/  PLOP3.LUT P2, PT, PT, PT, UP0, 0x80, 0x8 ;  /* 0x000000000008781c */ /* 0x000fe20003f4f008 */
[----:B------:R-:W-:Y:S01]  /*6f40*/  IMAD R5, RZ, RZ, -UR4 ;  /* 0x80000004ff057e24 */ /* 0x000fe2000f8e02ff */
[----:B------:R-:W-:Y:S01]  /*6f50*/  P2R R69, PR, RZ, 0x20 ;  /* 0x00000020ff457803 */ /* 0x000fe20000000000 */
[----:B------:R-:W-:Y:S02]  /*6f60*/  IMAD.U32 R60, RZ, RZ, UR4 ;  /* 0x00000004ff3c7e24 */ /* 0x000fe4000f8e00ff */
[----:B------:R-:W-:Y:S01]  /*6f70*/  IMAD R62, R5, UR12, R62 ;  /* 0x0000000c053e7c24 */ /* 0x000fe2000f8e023e */
[----:B---3--:R-:W-:Y:S04]  /*6f80*/  SHF.L.U32 R0, R52, 0x1f, RZ ;  /* 0x0000001f34007819 */ /* 0x008fe800000006ff */
[----:B------:R3:W2:Y:S01]  /*6f90*/  SYNCS.PHASECHK.TRANS64.TRYWAIT P0, [R63+URZ+0x130], R0 ;  /* 0x000130003f0075a7 */ /* 0x0006a200080011ff */
[----:B-1----:R-:W-:Y:S07]  /*6fa0*/  UIMAD.WIDE.U32 UR6, UR4, UR10, URZ ;  /* 0x0000000a040672a5 */ /* 0x002fee000f8e00ff */
[----:B------:R-:W-:Y:S02]  /*6fb0*/  UMOV UR5, UR7 ;  /* 0x0000000700057c82 */ /* 0x000fe40008000000 */
[----:B------:R-:W-:Y:S06]  /*6fc0*/  USHF.R.U32.HI UR5, URZ, UR11, UR5 ;  /* 0x0000000bff057299 */ /* 0x000fec0008011605 */
[----:B------:R-:W-:Y:S05]  /*6fd0*/  SEL R61, R61, UR5, !P2 ;  /* 0x000000053d3d7c07 */ /* 0x000fea000d000000 */
[----:B------:R-:W-:Y:S04]  /*6fe0*/  IMAD.MOV R4, RZ, RZ, -R61 ;  /* 0x000000ffff047224 */ /* 0x000fe800078e0a3d */
[----:B------:R-:W-:Y:S01]  /*6ff0*/  IMAD R60, R4, UR9, R60 ;  /* 0x00000009043c7c24 */ /* 0x000fe2000f8e023c */
[----:B----4-:R-:W-:Y:S01]  /*7000*/  @P6 SEL R68, RZ, 0x1, !P1 ;  /* 0x00000001ff446807 */ /* 0x010fe20004800000 */
[----:B---3--:R-:W-:Y:S06]  /*7010*/  @!P6 BRA `(.L_x_112) ;  /* 0x000000000058e947 */ /* 0x008fec0003800000 */
[C---:B------:R-:W-:Y:S01]  /*7020*/  VIADD R2, R67.reuse, 0x200 ;  /* 0x0000020043027836 */ /* 0x040fe20000000000 */
[----:B------:R-:W-:Y:S01]  /*7030*/  LOP3.LUT P6, RZ, R44, 0x40, RZ, 0xc0, !PT ;  /* 0x000000402cff7812 */ /* 0x000fe200078cc0ff */
[----:B------:R-:W-:Y:S01]  /*7040*/  BSSY B0, `(.L_x_113) ;  /* 0x000000e000007945 */ /* 0x000fe20003800000 */
[----:B------:R-:W-:Y:S01]  /*7050*/  ISETP.NE.AND P2, PT, R68, RZ, PT ;  /* 0x000000ff4400720c */ /* 0x000fe20003f45270 */
[----:B------:R-:W-:Y:S01]  /*7060*/  @P5 VIADD R4, R67, 0x210 ;  /* 0x0000021043045836 */ /* 0x000fe20000000000 */
[----:B------:R-:W-:Y:S01]  /*7070*/  PLOP3.LUT P1, PT, PT, PT, PT, 0x8, 0x80 ;  /* 0x000000000080781c */ /* 0x000fe20003f2e170 */
[----:B------:R-:W-:Y:S01]  /*7080*/  IMAD.MOV.U32 R39, RZ, RZ, RZ ;  /* 0x000000ffff277224 */ /* 0x000fe200078e00ff */
[----:B------:R-:W-:Y:S02]  /*7090*/  @P5 PLOP3.LUT P1, PT, P6, PT, PT, 0x80, 0x8 ;  /* 0x000000000008581c */ /* 0x000fe4000372f070 */
[----:B------:R-:W-:Y:S02]  /*70a0*/  CS2R R36, SRZ ;  /* 0x0000000000247805 */ /* 0x000fe4000001ff00 */
[----:B------:R-:W-:Y:S02]  /*70b0*/  CS2R R30, SRZ ;  /* 0x00000000001e7805 */ /* 0x000fe4000001ff00 */
[----:B------:R-:W-:Y:S07]  /*70c0*/  CS2R R28, SRZ ;  /* 0x00000000001c7805 */ /* 0x000fee000001ff00 */
[----:B------:R-:W-:Y:S01]  /*70d0*/  @P1 VIADD R4, R2, 0xfffffff0 ;  /* 0xfffffff002041836 */ /* 0x000fe20000000000 */
[----:B------:R-:W-:Y:S06]  /*70e0*/  @P2 BRA `(.L_x_114) ;  /* 0x00000000000c2947 */ /* 0x000fec0003800000 */
[----:B------:R-:W-:Y:S04]  /*70f0*/  SHF.L.U32 R3, R53, 0x1f, RZ ;  /* 0x0000001f35037819 */ /* 0x000fe800000006ff */
[----:B------:R-:W1:Y:S02]  /*7100*/  SYNCS.PHASECHK.TRANS64.TRYWAIT P1, [UR44+0xd0], R3 ;  /* 0x0000d003ff0075a7 */ /* 0x000e64000802112c */
[----:B-1----:R-:W-:Y:S05]  /*7110*/  @!P1 BRA `(.L_x_115) ;  /* 0x0000003000c89947 */ /* 0x002fea0003800000 */
.L_x_114:
[----:B------:R-:W-:Y:S05]  /*7120*/  BSYNC B0 ;  /* 0x0000000000007941 */ /* 0x000fea0003800000 */
.L_x_113:
[----:B------:R-:W-:Y:S01]  /*7130*/  ISETP.NE.AND P1, PT, R69, RZ, PT ;  /* 0x000000ff4500720c */ /* 0x000fe20003f25270 */
[----:B------:R-:W-:Y:S11]  /*7140*/  HFMA2 R26, -RZ, RZ, 0, 5.9604644775390625e-08 ;  /* 0x00000001ff1a7431 */ /* 0x000ff600000001ff */
[----:B------:R-:W-:Y:S01]  /*7150*/  @!UPT UIADD3 URZ, UPT, UPT, URZ, URZ, URZ ;  /* 0x000000fffffff290 */ /* 0x000fe2000fffe0ff */
[----:B------:R3:W4:Y:S04]  /*7160*/  @P1 LDS.128 R36, [R4] ;  /* 0x0000000004241984 */ /* 0x0007280000000c00 */
[----:B------:R3:W1:Y:S02]  /*7170*/  @P1 LDS.128 R28, [R66+UR44+0x200] ;  /* 0x0002002c421c1984 */ /* 0x0006640008000c00 */
.L_x_112:
[----:B------:R-:W-:Y:S05]  /*7180*/  BSYNC B1 ;  /* 0x0000000000017941 */ /* 0x000fea0003800000 */
.L_x_111:
[----:B-1----:R-:W-:Y:S04]  /*7190*/  SHF.R.U32.HI R2, RZ, 0x15, R25 ;  /* 0x00000015ff027819 */ /* 0x002fe80000011619 */
[----:B------:R-:W-:Y:S01]  /*71a0*/  LOP3.LUT P1, RZ, R2, 0x3, R46, 0x48, !PT ;  /* 0x0000000302ff7812 */ /* 0x000fe2000782482e */
[----:B------:R-:W-:Y:S01]  /*71b0*/  @!UPT UIADD3 URZ, UPT, UPT, URZ, URZ, URZ ;  /* 0x000000fffffff290 */ /* 0x000fe2000fffe0ff */
[----:B--2---:R-:W-:Y:S11]  /*71c0*/  @P0 BRA `(.L_x_116) ;  /* 0x0000000000080947 */ /* 0x004ff60003800000 */
[----:B------:R-:W1:Y:S02]  /*71d0*/  SYNCS.PHASECHK.TRANS64.TRYWAIT P0, [R63+URZ+0x130], R0 ;  /* 0x000130003f0075a7 */ /* 0x000e6400080011ff */
[----:B-1----:R-:W-:Y:S05]  /*71e0*/  @!P0 BRA `(.L_x_117) ;  /* 0x0000003000ac8947 */ /* 0x002fea0003800000 */
.L_x_116:
[----:B------:R-:W-:Y:S05]  /*71f0*/  @!P1 BRA `(.L_x_118) ;  /* 0x0000000000409947 */ /* 0x000fea0003800000 */
[----:B------:R-:W2:Y:S01]  /*7200*/  LDCU.64 UR8, c[0x4][0x70] ;  /* 0x01000e00ff0877ac */ /* 0x000ea20008000a00 */
[----:B------:R-:W-:Y:S01]  /*7210*/  MOV R3, 0x0 ;  /* 0x0000000000037802 */ /* 0x000fe20000000f00 */
[----:B------:R-:W-:Y:S02]  /*7220*/  HFMA2 R12, -RZ, RZ, 0, 5.9604644775390625e-08 ;  /* 0x00000001ff0c7431 */ /* 0x000fe400000001ff */
[----:B------:R-:W-:Y:S02]  /*7230*/  IMAD.MOV.U32 R8, RZ, RZ, 0x192 ;  /* 0x00000192ff087424 */ /* 0x000fe400078e00ff */
[----:B------:R-:W-:Y:S01]  /*7240*/  IMAD.MOV.U32 R13, RZ, RZ, RZ ;  /* 0x000000ffff0d7224 */ /* 0x000fe200078e00ff */
[----:B------:R-:W5:Y:S01]  /*7250*/  LDCU.64 UR6, c[0x4][0x78] ;  /* 0x01000f00ff0677ac */ /* 0x000f620008000a00 */
[----:B------:R-:W1:Y:S01]  /*7260*/  LDC.64 R2, c[0x4][R3] ;  /* 0x0100000003027b82 */ /* 0x000e620000000a00 */
[----:B------:R-:W4:Y:S01]  /*7270*/  LDCU.64 UR4, c[0x4][0x10] ;  /* 0x01000200ff0477ac */ /* 0x000f220008000a00 */
[----:B--2---:R-:W-:Y:S01]  /*7280*/  MOV R5, UR9 ;  /* 0x0000000900057c02 */ /* 0x004fe20008000f00 */
[----:B---3--:R-:W-:Y:S01]  /*7290*/  IMAD.U32 R4, RZ, RZ, UR8 ;  /* 0x00000008ff047e24 */ /* 0x008fe2000f8e00ff */
[----:B-----5:R-:W-:Y:S01]  /*72a0*/  MOV R7, UR7 ;  /* 0x0000000700077c02 */ /* 0x020fe20008000f00 */
[----:B------:R-:W-:Y:S01]  /*72b0*/  IMAD.U32 R6, RZ, RZ, UR6 ;  /* 0x00000006ff067e24 */ /* 0x000fe2000f8e00ff */
[----:B----4-:R-:W-:Y:S01]  /*72c0*/  MOV R11, UR5 ;  /* 0x00000005000b7c02 */ /* 0x010fe20008000f00 */
[----:B------:R-:W-:Y:S02]  /*72d0*/  IMAD.U32 R10, RZ, RZ, UR4 ;  /* 0x00000004ff0a7e24 */ /* 0x000fe4000f8e00ff */
[----:B------:R-:W-:Y:S07]  /*72e0*/  LEPC R20, `(.L_x_118) ;  /* 0x000000001014794e */ /* 0x000fee0000000000 */
[----:B-1----:R-:W-:Y:S05]  /*72f0*/  CALL.ABS.NOINC R2 ;  /* 0x0000000002007343 */ /* 0x002fea0003c00000 */
.L_x_118:
[----:B------:R-:W-:Y:S05]  /*7300*/  WARPSYNC.ALL ;  /* 0x0000000000007948 */ /* 0x000fea0003800000 */
[----:B------:R-:W-:Y:S01]  /*7310*/  R2UR UR4, R25 ;  /* 0x00000000190472ca */ /* 0x000fe200000e0000 */
[--C-:B------:R-:W-:Y:S01]  /*7320*/  HADD2.F32 R3, -RZ, R28.reuse.H0_H0 ;  /* 0x2000001cff037230 */ /* 0x100fe20000004100 */
[----:B------:R-:W-:Y:S01]  /*7330*/  MOV R71, 0x10 ;  /* 0x0000001000477802 */ /* 0x000fe20000000f00 */
[--C-:B------:R-:W-:Y:S01]  /*7340*/  HADD2.F32 R20, -RZ, R29.reuse.H0_H0 ;  /* 0x2000001dff147230 */ /* 0x100fe20000004100 */
[----:B------:R-:W-:Y:S01]  /*7350*/  LOP3.LUT P6, RZ, R44, 0x40, RZ, 0xc0, !PT ;  /* 0x000000402cff7812 */ /* 0x000fe200078cc0ff */
[----:B------:R-:W-:Y:S01]  /*7360*/  BSSY.RECONVERGENT B0, `(.L_x_119) ;  /* 0x0000057000007945 */ /* 0x000fe20003800200 */
[----:B------:R-:W-:Y:S02]  /*7370*/  ISETP.NE.AND P0, PT, R55, RZ, PT ;  /* 0x000000ff3700720c */ /* 0x000fe40003f05270 */
[----:B------:R-:W-:Y:S04]  /*7380*/  SEL R71, R71, 0xfffffff0, !P6 ;  /* 0xfffffff047477807 */ /* 0x000fe80007000000 */
[----:B------:R-:W-:Y:S01]  /*7390*/  IADD3 R67, PT, PT, R67, R71, RZ ;  /* 0x0000004743437210 */ /* 0x000fe20007ffe0ff */
[----:B---3--:R-:W1:Y:S02]  /*73a0*/  LDTM.x16 R4, tmem[UR4] ;  /* 0x00000004000479ee */ /* 0x008e640008240000 */
[C---:B-1----:R-:W-:Y:S01]  /*73b0*/  FMUL R0, R24.reuse, R4 ;  /* 0x0000000418007220 */ /* 0x042fe20000400000 */
[----:B------:R-:W-:Y:S02]  /*73c0*/  HADD2.F32 R4, -RZ, R28.H1_H1 ;  /* 0x3000001cff047230 */ /* 0x000fe40000004100 */
[C---:B------:R-:W-:Y:S01]  /*73d0*/  FMUL R2, R24.reuse, R5 ;  /* 0x0000000518027220 */ /* 0x040fe20000400000 */
[C---:B------:R-:W-:Y:S01]  /*73e0*/  FMUL R5, R24.reuse, R9 ;  /* 0x0000000918057220 */ /* 0x040fe20000400000 */
[C---:B------:R-:W-:Y:S01]  /*73f0*/  FFMA R0, R27.reuse, R3, R0 ;  /* 0x000000031b007223 */ /* 0x040fe20000000000 */
[C---:B------:R-:W-:Y:S01]  /*7400*/  FMUL R9, R24.reuse, R13 ;  /* 0x0000000d18097220 */ /* 0x040fe20000400000 */
[C---:B------:R-:W-:Y:S01]  /*7410*/  FFMA R2, R27.reuse, R4, R2 ;  /* 0x000000041b027223 */ /* 0x040fe20000000002 */
[C---:B------:R-:W-:Y:S01]  /*7420*/  FMUL R4, R24.reuse, R8 ;  /* 0x0000000818047220 */ /* 0x040fe20000400000 */
[C---:B------:R-:W-:Y:S01]  /*7430*/  FMUL R8, R24.reuse, R12 ;  /* 0x0000000c18087220 */ /* 0x040fe20000400000 */
[C---:B------:R-:W-:Y:S01]  /*7440*/  FMUL R12, R24.reuse, R16 ;  /* 0x00000010180c7220 */ /* 0x040fe20000400000 */
[C---:B------:R-:W-:Y:S01]  /*7450*/  FMUL R3, R24.reuse, R6 ;  /* 0x0000000618037220 */ /* 0x040fe20000400000 */
[----:B------:R-:W-:Y:S01]  /*7460*/  FMUL R13, R24, R17 ;  /* 0x00000011180d7220 */ /* 0x000fe20000400000 */
[----:B------:R-:W-:Y:S01]  /*7470*/  HADD2.F32 R16, -RZ, R29.H1_H1 ;  /* 0x3000001dff107230 */ /* 0x000fe20000004100 */
[----:B------:R-:W-:Y:S01]  /*7480*/  F2FP.F16.F32.PACK_AB R32, R2, R0 ;  /* 0x000000000220723e */ /* 0x000fe200000000ff */
[C---:B------:R-:W-:Y:S01]  /*7490*/  FMUL R7, R24.reuse, R7 ;  /* 0x0000000718077220 */ /* 0x040fe20000400000 */
[--C-:B------:R-:W-:Y:S02]  /*74a0*/  HADD2.F32 R17, -RZ, R30.reuse.H0_H0 ;  /* 0x2000001eff117230 */ /* 0x100fe40000004100 */
[C---:B------:R-:W-:Y:S01]  /*74b0*/  FFMA R3, R27.reuse, R20, R3 ;  /* 0x000000141b037223 */ /* 0x040fe20000000003 */
[----:B------:R-:W-:Y:S02]  /*74c0*/  HADD2.F32 R0, -RZ, R30.H1_H1 ;  /* 0x3000001eff007230 */ /* 0x000fe40000004100 */
[C---:B------:R-:W-:Y:S01]  /*74d0*/  FFMA R7, R27.reuse, R16, R7 ;  /* 0x000000101b077223 */ /* 0x040fe20000000007 */
[--C-:B------:R-:W-:Y:S02]  /*74e0*/  HADD2.F32 R2, -RZ, R31.reuse.H0_H0 ;  /* 0x2000001fff027230 */ /* 0x100fe40000004100 */
[C---:B------:R-:W-:Y:S01]  /*74f0*/  FFMA R4, R27.reuse, R17, R4 ;  /* 0x000000111b047223 */ /* 0x040fe20000000004 */
[C---:B------:R-:W-:Y:S01]  /*7500*/  FMUL R6, R24.reuse, R10 ;  /* 0x0000000a18067220 */ /* 0x040fe20000400000 */
[C---:B------:R-:W-:Y:S01]  /*7510*/  FFMA R5, R27.reuse, R0, R5 ;  /* 0x000000001b057223 */ /* 0x040fe20000000005 */
[----:B------:R-:W-:Y:S02]  /*7520*/  HADD2.F32 R16, -RZ, R31.H1_H1 ;  /* 0x3000001fff107230 */ /* 0x000fe40000004100 */
[C---:B------:R-:W-:Y:S01]  /*7530*/  FMUL R11, R24.reuse, R11 ;  /* 0x0000000b180b7220 */ /* 0x040fe20000400000 */
[--C-:B----4-:R-:W-:Y:S02]  /*7540*/  HADD2.F32 R0, -RZ, R36.reuse.H0_H0 ;  /* 0x20000024ff007230 */ /* 0x110fe40000004100 */
[----:B------:R-:W-:Y:S01]  /*7550*/  FFMA R6, R27, R2, R6 ;  /* 0x000000021b067223 */ /* 0x000fe20000000006 */
[----:B------:R-:W-:Y:S01]  /*7560*/  F2FP.F16.F32.PACK_AB R33, R7, R3 ;  /* 0x000000030721723e */ /* 0x000fe200000000ff */
[C---:B------:R-:W-:Y:S01]  /*7570*/  FFMA R11, R27.reuse, R16, R11 ;  /* 0x000000101b0b7223 */ /* 0x040fe2000000000b */
[----:B------:R-:W-:Y:S02]  /*7580*/  HADD2.F32 R2, -RZ, R36.H1_H1 ;  /* 0x30000024ff027230 */ /* 0x000fe40000004100 */
[C---:B------:R-:W-:Y:S01]  /*7590*/  FFMA R8, R27.reuse, R0, R8 ;  /* 0x000000001b087223 */ /* 0x040fe20000000008 */
[--C-:B------:R-:W-:Y:S02]  /*75a0*/  HADD2.F32 R3, -RZ, R37.reuse.H0_H0 ;  /* 0x20000025ff037230 */ /* 0x100fe40000004100 */
[C---:B------:R-:W-:Y:S01]  /*75b0*/  FMUL R10, R24.reuse, R14 ;  /* 0x0000000e180a7220 */ /* 0x040fe20000400000 */
[----:B------:R-:W-:Y:S02]  /*75c0*/  HADD2.F32 R0, -RZ, R37.H1_H1 ;  /* 0x30000025ff007230 */ /* 0x000fe40000004100 */
[C---:B------:R-:W-:Y:S01]  /*75d0*/  FMUL R15, R24.reuse, R15 ;  /* 0x0000000f180f7220 */ /* 0x040fe20000400000 */
[C---:B------:R-:W-:Y:S01]  /*75e0*/  FFMA R9, R27.reuse, R2, R9 ;  /* 0x000000021b097223 */ /* 0x040fe20000000009 */
[C---:B------:R-:W-:Y:S01]  /*75f0*/  FFMA R10, R27.reuse, R3, R10 ;  /* 0x000000031b0a7223 */ /* 0x040fe2000000000a */
[--C-:B------:R-:W-:Y:S02]  /*7600*/  HADD2.F32 R2, -RZ, R38.reuse.H0_H0 ;  /* 0x20000026ff027230 */ /* 0x100fe40000004100 */
[----:B------:R-:W-:Y:S01]  /*7610*/  FFMA R15, R27, R0, R15 ;  /* 0x000000001b0f7223 */ /* 0x000fe2000000000f */
[----:B------:R-:W-:Y:S01]  /*7620*/  HADD2.F32 R3, -RZ, R38.H1_H1 ;  /* 0x30000026ff037230 */ /* 0x000fe20000004100 */
[----:B------:R-:W-:Y:S01]  /*7630*/  F2FP.F16.F32.PACK_AB R34, R5, R4 ;  /* 0x000000040522723e */ /* 0x000fe200000000ff */
[--C-:B------:R-:W-:Y:S02]  /*7640*/  HADD2.F32 R0, -RZ, R39.reuse.H0_H0 ;  /* 0x20000027ff007230 */ /* 0x100fe40000004100 */
[C---:B------:R-:W-:Y:S01]  /*7650*/  FMUL R14, R24.reuse, R18 ;  /* 0x00000012180e7220 */ /* 0x040fe20000400000 */
[----:B------:R-:W-:Y:S02]  /*7660*/  HADD2.F32 R4, -RZ, R39.H1_H1 ;  /* 0x30000027ff047230 */ /* 0x000fe40000004100 */
[----:B------:R-:W-:Y:S01]  /*7670*/  FMUL R19, R24, R19 ;  /* 0x0000001318137220 */ /* 0x000fe20000400000 */
[----:B------:R-:W-:Y:S01]  /*7680*/  F2FP.F16.F32.PACK_AB R35, R11, R6 ;  /* 0x000000060b23723e */ /* 0x000fe200000000ff */
[C---:B------:R-:W-:Y:S01]  /*7690*/  FFMA R12, R27.reuse, R2, R12 ;  /* 0x000000021b0c7223 */ /* 0x040fe2000000000c */
[C---:B------:R-:W-:Y:S01]  /*76a0*/  FFMA R13, R27.reuse, R3, R13 ;  /* 0x000000031b0d7223 */ /* 0x040fe2000000000d */
[C---:B------:R-:W-:Y:S01]  /*76b0*/  FFMA R14, R27.reuse, R0, R14 ;  /* 0x000000001b0e7223 */ /* 0x040fe2000000000e */
[----:B------:R-:W-:Y:S01]  /*76c0*/  FFMA R19, R27, R4, R19 ;  /* 0x000000041b137223 */ /* 0x000fe20000000013 */
[----:B------:R1:W-:Y:S01]  /*76d0*/  STS.128 [R66+UR44+0x200], R32 ;  /* 0x0002002042007988 */ /* 0x0003e20008000c2c */
[----:B------:R-:W-:Y:S02]  /*76e0*/  F2FP.F16.F32.PACK_AB R8, R9, R8 ;  /* 0x000000080908723e */ /* 0x000fe400000000ff */
[----:B------:R-:W-:Y:S02]  /*76f0*/  F2FP.F16.F32.PACK_AB R9, R15, R10 ;  /* 0x0000000a0f09723e */ /* 0x000fe400000000ff */
[----:B------:R-:W-:Y:S02]  /*7700*/  F2FP.F16.F32.PACK_AB R10, R13, R12 ;  /* 0x0000000c0d0a723e */ /* 0x000fe400000000ff */
[----:B------:R-:W-:Y:S05]  /*7710*/  F2FP.F16.F32.PACK_AB R11, R19, R14 ;  /* 0x0000000e130b723e */ /* 0x000fea00000000ff */
[----:B------:R1:W-:Y:S01]  /*7720*/  STS.128 [R67+0x200], R8 ;  /* 0x0002000843007388 */ /* 0x0003e20000000c00 */
[----:B------:R-:W-:Y:S01]  /*7730*/  @!PT LDS RZ, [RZ] ;  /* 0x00000000fffff984 */ /* 0x000fe20000000800 */
[----:B------:R-:W-:Y:S01]  /*7740*/  @!PT LDS RZ, [RZ] ;  /* 0x00000000fffff984 */ /* 0x000fe20000000800 */
[----:B------:R-:W-:Y:S01]  /*7750*/  @!PT LDS RZ, [RZ] ;  /* 0x00000000fffff984 */ /* 0x000fe20000000800 */
[----:B------:R-:W-:Y:S01]  /*7760*/  @!PT LDS RZ, [RZ] ;  /* 0x00000000fffff984 */ /* 0x000fe20000000800 */
[----:B------:R2:W-:Y:S07]  /*7770*/  MEMBAR.ALL.CTA ;  /* 0x0000000000007992 */ /* 0x0005ee0000008000 */
[----:B--2---:R-:W2:Y:S02]  /*7780*/  FENCE.VIEW.ASYNC.S ;  /* 0x00000000000073c6 */ /* 0x004ea40000000000 */
[----:B--2---:R-:W-:Y:S06]  /*7790*/  BAR.SYNC.DEFER_BLOCKING 0x1, 0x80 ;  /* 0x0042000000007b1d */ /* 0x004fec0000010000 */
[----:B------:R-:W-:Y:S05]  /*77a0*/  @P0 BRA `(.L_x_120) ;  /* 0x0000000000480947 */ /* 0x000fea0003800000 */
[----:B------:R-:W-:Y:S01]  /*77b0*/  UIADD3 UR4, UPT, UPT, UR44, 0x200, URZ ;  /* 0x000002002c047890 */ /* 0x000fe2000fffe0ff */
[----:B------:R-:W-:Y:S01]  /*77c0*/  R2UR UR10, R62 ;  /* 0x000000003e0a72ca */ /* 0x000fe200000e0000 */
[----:B------:R-:W-:Y:S01]  /*77d0*/  UMOV UR9, UR46 ;  /* 0x0000002e00097c82 */ /* 0x000fe20008000000 */
[----:B------:R-:W-:Y:S01]  /*77e0*/  R2UR UR11, R60 ;  /* 0x000000003c0b72ca */ /* 0x000fe200000e0000 */
[----:B------:R-:W-:Y:S01]  /*77f0*/  UIADD3 UR6, UPT, UPT, UR44, 0xa00, URZ ;  /* 0x00000a002c067890 */ /* 0x000fe2000fffe0ff */
[----:B------:R-:W-:Y:S01]  /*7800*/  R2UR UR12, R61 ;  /* 0x000000003d0c72ca */ /* 0x000fe200000e0000 */
[----:B------:R-:W-:Y:S01]  /*7810*/  IMAD.U32 R50, RZ, RZ, UR4 ;  /* 0x00000004ff327e24 */ /* 0x000fe2000f8e00ff */
[----:B------:R-:W-:Y:S02]  /*7820*/  UIADD3 UR4, UP0, UPT, UR62, 0x680, URZ ;  /* 0x000006803e047890 */ /* 0x000fe4000ff1e0ff */
[----:B------:R-:W-:Y:S02]  /*7830*/  UIADD3 UR7, UPT, UPT, UR46, 0x40, URZ ;  /* 0x000000402e077890 */ /* 0x000fe4000fffe0ff */
[----:B------:R-:W-:Y:S01]  /*7840*/  R2UR UR8, R50 ;  /* 0x00000000320872ca */ /* 0x000fe200000e0000 */
[----:B------:R-:W-:Y:S11]  /*7850*/  UIADD3.X UR5, UPT, UPT, URZ, UR63, URZ, UP0, !UPT ;  /* 0x0000003fff057290 */ /* 0x000ff600087fe4ff */
[----:B------:R-:W-:Y:S01]  /*7860*/  @!UPT UIADD3 URZ, UPT, UPT, URZ, URZ, URZ ;  /* 0x000000fffffff290 */ /* 0x000fe2000fffe0ff */
[----:B------:R2:W-:Y:S02]  /*7870*/  UTMASTG.4D.IM2COL [UR8], [UR4] ;  /* 0x00000008040073b5 */ /* 0x0005e40008058000 */
[----:B--2---:R-:W-:Y:S01]  /*7880*/  UMOV UR8, UR6 ;  /* 0x0000000600087c82 */ /* 0x004fe20008000000 */
[----:B------:R-:W-:Y:S02]  /*7890*/  UMOV UR9, UR7 ;  /* 0x0000000700097c82 */ /* 0x000fe40008000000 */
[----:B------:R2:W-:Y:S01]  /*78a0*/  UTMASTG.4D.IM2COL [UR8], [UR4] ;  /* 0x00000008040073b5 */ /* 0x0005e20008058000 */
[----:B------:R0:W-:Y:S01]  /*78b0*/  UTMACMDFLUSH ;  /* 0x00000000000079b7 */ /* 0x0001e20000000000 */
[----:B--2---:R-:W-:Y:S04]  /*78c0*/  DEPBAR.LE SB0, 0x1 ;  /* 0x000080400000791a */ /* 0x004fe80000000000 */
.L_x_120:
[----:B------:R-:W-:Y:S05]  /*78d0*/  BSYNC.RECONVERGENT B0 ;  /* 0x0000000000007941 */ /* 0x000fea0003800200 */
.L_x_119:
[----:B------:R-:W-:Y:S01]  /*78e0*/  BAR.SYNC.DEFER_BLOCKING 0x1, 0x80 ;  /* 0x0042000000007b1d */ /* 0x000fe20000010000 */
[----:B------:R-:W-:Y:S01]  /*78f0*/  ISETP.NE.AND P1, PT, R65, RZ, PT ;  /* 0x000000ff4100720c */ /* 0x000fe20003f25270 */
[----:B------:R-:W-:Y:S01]  /*7900*/  UISETP.NE.AND UP0, UPT, UR49, URZ, UPT ;  /* 0x000000ff3100728c */ /* 0x000fe2000bf05270 */
[----:B------:R-:W-:Y:S11]  /*7910*/  LEA R4, R26, UR44, 0x3 ;  /* 0x0000002c1a047c11 */ /* 0x000ff6000f8e18ff */
[----:B------:R-:W-:Y:S01]  /*7920*/  @P1 SHF.L.U32 R3, R53, 0x1f, RZ ;  /* 0x0000001f35031819 */ /* 0x000fe200000006ff */
[----:B------:R-:W-:Y:S06]  /*7930*/  BRA.U !UP0, `(.L_x_121) ;  /* 0x0000000108247547 */ /* 0x000fec000b800000 */
[----:B------:R-:W2:Y:S01]  /*7940*/  S2R R0, SR_CgaCtaId ;  /* 0x0000000000007919 */ /* 0x000ea20000008800 */
[----:B------:R-:W-:Y:S01]  /*7950*/  IMAD.U32 R2, RZ, RZ, UR47 ;  /* 0x0000002fff027e24 */ /* 0x000fe2000f8e00ff */
[----:B------:R-:W-:Y:S04]  /*7960*/  UIADD3 UR4, UPT, UPT, UR47, 0x1, URZ ;  /* 0x000000012f047890 */ /* 0x000fe8000fffe0ff */
[----:B------:R-:W-:Y:S01]  /*7970*/  @P1 LEA R2, R2, UR44, 0x3 ;  /* 0x0000002c02021c11 */ /* 0x000fe2000f8e18ff */
[----:B------:R-:W-:Y:S04]  /*7980*/  UISETP.NE.AND UP0, UPT, UR4, 0x4, UPT ;  /* 0x000000040400788c */ /* 0x000fe8000bf05270 */
[----:B------:R-:W-:Y:S01]  /*7990*/  @P1 VIADD R2, R2, 0xf0 ;  /* 0x000000f002021836 */ /* 0x000fe20000000000 */
[----:B------:R-:W-:Y:S04]  /*79a0*/  USEL UR47, UR4, URZ, UP0 ;  /* 0x000000ff042f7287 */ /* 0x000fe80008000000 */
[----:B--2---:R-:W-:Y:S04]  /*79b0*/  @P1 PRMT R0, R0, 0x654, R2 ;  /* 0x0000065400001816 */ /* 0x004fe80000000002 */
[----:B------:R2:W-:Y:S04]  /*79c0*/  @P1 SYNCS.ARRIVE.TRANS64.RED.A1T0 RZ, [R0+URZ], RZ ;  /* 0x000000ff00ff19a7 */ /* 0x0005e800081004ff */
.L_x_121:
[----:B------:R-:W3:Y:S01]  /*79d0*/  @P1 SYNCS.PHASECHK.TRANS64.TRYWAIT P0, [R4+URZ+0xd0], R3 ;  /* 0x0000d003040015a7 */ /* 0x000ee200080011ff */
[----:B------:R-:W-:Y:S01]  /*79e0*/  BSSY B1, `(.L_x_122) ;  /* 0x0000012000017945 */ /* 0x000fe20003800000 */
[----:B---3--:R-:W-:Y:S03]  /*79f0*/  @P1 SEL R68, RZ, 0x1, !P0 ;  /* 0x00000001ff441807 */ /* 0x008fe60004000000 */
[----:B------:R-:W-:Y:S05]  /*7a00*/  @!P1 BRA `(.L_x_123) ;  /* 0x00000000003c9947 */ /* 0x000fea0003800000 */
[----:B------:R-:W-:Y:S01]  /*7a10*/  ISETP.NE.AND P1, PT, R69, RZ, PT ;  /* 0x000000ff4500720c */ /* 0x000fe20003f25270 */
[----:B------:R-:W-:Y:S01]  /*7a20*/  BSSY B0, `(.L_x_124) ;  /* 0x0000009000007945 */ /* 0x000fe20003800000 */
[----:B------:R-:W-:Y:S11]  /*7a30*/  ISETP.NE.AND P0, PT, R68, RZ, PT ;  /* 0x000000ff4400720c */ /* 0x000ff60003f05270 */
[----:B------:R-:W-:Y:S05]  /*7a40*/  @P1 IMAD R3, R26, 0x1000, R66 ;  /* 0x000010001a031824 */ /* 0x000fea00078e0242 */
[----:B------:R-:W-:Y:S05]  /*7a50*/  @P1 IADD3 R2, PT, PT, R3, UR44, RZ ;  /* 0x0000002c03021c10 */ /* 0x000fea000fffe0ff */
[----:B------:R-:W-:Y:S01]  /*7a60*/  @P1 IMAD.IADD R2, R71, 0x1, R2 ;  /* 0x0000000147021824 */ /* 0x000fe200078e0202 */
[----:B------:R-:W-:Y:S06]  /*7a70*/  @P0 BRA `(.L_x_125) ;  /* 0x00000000000c0947 */ /* 0x000fec0003800000 */
[----:B--2---:R-:W-:Y:S04]  /*7a80*/  SHF.L.U32 R0, R53, 0x1f, RZ ;  /* 0x0000001f35007819 */ /* 0x004fe800000006ff */
[----:B------:R-:W2:Y:S02]  /*7a90*/  SYNCS.PHASECHK.TRANS64.TRYWAIT P0, [R4+URZ+0xd0], R0 ;  /* 0x0000d000040075a7 */ /* 0x000ea400080011ff */
[----:B--2---:R-:W-:Y:S05]  /*7aa0*/  @!P0 BRA `(.L_x_126) ;  /* 0x0000002800908947 */ /* 0x004fea0003800000 */
.L_x_125:
[----:B------:R-:W-:Y:S05]  /*7ab0*/  BSYNC B0 ;  /* 0x0000000000007941 */ /* 0x000fea0003800000 */
.L_x_124:
[----:B------:R-:W-:Y:S02]  /*7ac0*/  ISETP.NE.AND P0, PT, R69, RZ, PT ;  /* 0x000000ff4500720c */ /* 0x000fe40003f05270 */
[----:B------:R-:W-:Y:S11]  /*7ad0*/  IADD3 R26, PT, PT, R26, 0x1, RZ ;  /* 0x000000011a1a7810 */ /* 0x000ff60007ffe0ff */
[----:B------:R3:W4:Y:S04]  /*7ae0*/  @P0 LDS.128 R28, [R3+UR44+0x200] ;  /* 0x0002002c031c0984 */ /* 0x0007280008000c00 */
[----:B------:R3:W1:Y:S02]  /*7af0*/  @P0 LDS.128 R36, [R2+0x200] ;  /* 0x0002000002240984 */ /* 0x0006640000000c00 */
.L_x_123:
[----:B------:R-:W-:Y:S05]  /*7b00*/  BSYNC B1 ;  /* 0x0000000000017941 */ /* 0x000fea0003800000 */
.L_x_122:
[----:B--2---:R-:W-:Y:S05]  /*7b10*/  VIADD R0, R25, 0x10 ;  /* 0x0000001019007836 */ /* 0x004fea0000000000 */
[----:B------:R-:W-:Y:S04]  /*7b20*/  SHF.R.U32.HI R0, RZ, 0x15, R0 ;  /* 0x00000015ff007819 */ /* 0x000fe80000011600 */
[----:B------:R-:W-:Y:S11]  /*7b30*/  LOP3.LUT P0, RZ, R0, 0x3, R46, 0x48, !PT ;  /* 0x0000000300ff7812 */ /* 0x000ff6000780482e */
[----:B------:R-:W-:Y:S02]  /*7b40*/  @!UPT UIADD3 URZ, UPT, UPT, URZ, URZ, URZ ;  /* 0x000000fffffff290 */ /* 0x000fe4000fffe0ff */
[----:B------:R-:W-:Y:S05]  /*7b50*/  @!P0 BRA `(.L_x_127) ;  /* 0x0000000000408947 */ /* 0x000fea0003800000 */
[----:B------:R-:W2:Y:S01]  /*7b60*/  LDCU.64 UR8, c[0x4][0x70] ;  /* 0x01000e00ff0877ac */ /* 0x000ea20008000a00 */
[----:B---3--:R-:W-:Y:S01]  /*7b70*/  MOV R3, 0x0 ;  /* 0x0000000000037802 */ /* 0x008fe20000000f00 */
[----:B------:R-:W-:Y:S02]  /*7b80*/  HFMA2 R12, -RZ, RZ, 0, 5.9604644775390625e-08 ;  /* 0x00000001ff0c7431 */ /* 0x000fe400000001ff */
[----:B-1----:R-:W-:Y:S02]  /*7b90*/  IMAD.MOV.U32 R8, RZ, RZ, 0x192 ;  /* 0x00000192ff087424 */ /* 0x002fe400078e00ff */
[----:B------:R-:W-:Y:S01]  /*7ba0*/  IMAD.MOV.U32 R13, RZ, RZ, RZ ;  /* 0x000000ffff0d7224 */ /* 0x000fe200078e00ff */
[----:B------:R-:W1:Y:S01]  /*7bb0*/  LDCU.64 UR6, c[0x4][0x78] ;  /* 0x01000f00ff0677ac */ /* 0x000e620008000a00 */
[----:B------:R-:W3:Y:S01]  /*7bc0*/  LDC.64 R2, c[0x4][R3] ;  /* 0x0100000003027b82 */ /* 0x000ee20000000a00 */
[----:B------:R-:W5:Y:S01]  /*7bd0*/  LDCU.64 UR4, c[0x4][0x10] ;  /* 0x01000200ff0477ac */ /* 0x000f620008000a00 */
[----:B--2---:R-:W-:Y:S01]  /*7be0*/  MOV R5, UR9 ;  /* 0x0000000900057c02 */ /* 0x004fe20008000f00 */
[----:B------:R-:W-:Y:S01]  /*7bf0*/  IMAD.U32 R4, RZ, RZ, UR8 ;  /* 0x00000008ff047e24 */ /* 0x000fe2000f8e00ff */
[----:B-1----:R-:W-:Y:S01]  /*7c00*/  MOV R7, UR7 ;  /* 0x0000000700077c02 */ /* 0x002fe20008000f00 */
[----:B------:R-:W-:Y:S01]  /*7c10*/  IMAD.U32 R6, RZ, RZ, UR6 ;  /* 0x00000006ff067e24 */ /* 0x000fe2000f8e00ff */
[----:B-----5:R-:W-:Y:S01]  /*7c20*/  MOV R11, UR5 ;  /* 0x00000005000b7c02 */ /* 0x020fe20008000f00 */
[----:B------:R-:W-:Y:S02]  /*7c30*/  IMAD.U32 R10, RZ, RZ, UR4 ;  /* 0x00000004ff0a7e24 */ /* 0x000fe4000f8e00ff */
[----:B------:R-:W-:Y:S07]  /*7c40*/  LEPC R20, `(.L_x_127) ;  /* 0x000000001014794e */ /* 0x000fee0000000000 */
[----:B---34-:R-:W-:Y:S05]  /*7c50*/  CALL.ABS.NOINC R2 ;  /* 0x0000000002007343 */ /* 0x018fea0003c00000 */
.L_x_127:
[----:B------:R-:W-:Y:S01]  /*7c60*/  ISETP.NE.AND P6, PT, R65, RZ, PT ;  /* 0x000000ff4100720c */ /* 0x000fe20003fc5270 */
[----:B------:R-:W2:Y:S01]  /*7c70*/  S2R R70, SR_CgaCtaId ;  /* 0x0000000000467919 */ /* 0x000ea20000008800 */
[----:B------:R-:W-:Y:S05]  /*7c80*/  WARPSYNC.ALL ;  /* 0x0000000000007948 */ /* 0x000fea0003800000 */
[----:B------:R-:W-:Y:S01]  /*7c90*/  R2UR UR4, R25 ;  /* 0x00000000190472ca */ /* 0x000fe200000e0000 */
[--C-:B---34-:R-:W-:Y:S01]  /*7ca0*/  HADD2.F32 R3, -RZ, R28.reuse.H0_H0 ;  /* 0x2000001cff037230 */ /* 0x118fe20000004100 */
[----:B------:R-:W-:Y:S01]  /*7cb0*/  ISETP.NE.AND P0, PT, R55, RZ, PT ;  /* 0x000000ff3700720c */ /* 0x000fe20003f05270 */
[--C-:B------:R-:W-:Y:S01]  /*7cc0*/  HADD2.F32 R20, -RZ, R29.reuse.H0_H0 ;  /* 0x2000001dff147230 */ /* 0x100fe20000004100 */
[----:B------:R-:W-:Y:S01]  /*7cd0*/  BSSY.RECONVERGENT B0, `(.L_x_128) ;  /* 0x0000057000007945 */ /* 0x000fe20003800200 */
[----:B------:R-:W-:Y:S08]  /*7ce0*/  HADD2.F32 R21, -RZ, R29.H1_H1 ;  /* 0x3000001dff157230 */ /* 0x000ff00000004100 */
[----:B-1----:R-:W1:Y:S02]  /*7cf0*/  LDTM.x16 R4, tmem[UR4+0x10] ;  /* 0x00001004000479ee */ /* 0x002e640008240000 */
        /* <DEDUP_REMOVED lines=9> */
[C---:B------:R-:W-:Y:S01]  /*7d90*/  FFMA R3, R27.reuse, R20, R3 ;  /* 0x000000141b037223 */ /* 0x040fe20000000003 */
[----:B------:R-:W-:Y:S01]  /*7da0*/  FFMA R7, R27, R21, R7 ;  /* 0x000000151b077223 */ /* 0x000fe20000000007 */
[----:B------:R-:W-:Y:S01]  /*7db0*/  FMUL R12, R24, R16 ;  /* 0x00000010180c7220 */ /* 0x000fe20000400000 */
[----:B------:R-:W-:Y:S01]  /*7dc0*/  F2FP.F16.F32.PACK_AB R32, R2, R0 ;  /* 0x000000000220723e */ /* 0x000fe200000000ff */
[--C-:B------:R-:W-:Y:S02]  /*7dd0*/  HADD2.F32 R16, -RZ, R30.reuse.H0_H0 ;  /* 0x2000001eff107230 */ /* 0x100fe40000004100 */
[C---:B------:R-:W-:Y:S01]  /*7de0*/  FMUL R5, R24.reuse, R9 ;  /* 0x0000000918057220 */ /* 0x040fe20000400000 */
[----:B------:R-:W-:Y:S01]  /*7df0*/  HADD2.F32 R0, -RZ, R30.H1_H1 ;  /* 0x3000001eff007230 */ /* 0x000fe20000004100 */
[----:B------:R-:W-:Y:S01]  /*7e00*/  F2FP.F16.F32.PACK_AB R33, R7, R3 ;  /* 0x000000030721723e */ /* 0x000fe200000000ff */
[--C-:B------:R-:W-:Y:S02]  /*7e10*/  HADD2.F32 R2, -RZ, R31.reuse.H0_H0 ;  /* 0x2000001fff027230 */ /* 0x100fe40000004100 */
[C---:B------:R-:W-:Y:S01]  /*7e20*/  FMUL R6, R24.reuse, R10 ;  /* 0x0000000a18067220 */ /* 0x040fe20000400000 */
[----:B------:R-:W-:Y:S02]  /*7e30*/  HADD2.F32 R3, -RZ, R31.H1_H1 ;  /* 0x3000001fff037230 */ /* 0x000fe40000004100 */
[C---:B------:R-:W-:Y:S01]  /*7e40*/  FMUL R11, R24.reuse, R11 ;  /* 0x0000000b180b7220 */ /* 0x040fe20000400000 */
[C---:B------:R-:W-:Y:S01]  /*7e50*/  FFMA R4, R27.reuse, R16, R4 ;  /* 0x000000101b047223 */ /* 0x040fe20000000004 */
[C---:B------:R-:W-:Y:S01]  /*7e60*/  FFMA R5, R27.reuse, R0, R5 ;  /* 0x000000001b057223 */ /* 0x040fe20000000005 */
[C---:B------:R-:W-:Y:S01]  /*7e70*/  FFMA R6, R27.reuse, R2, R6 ;  /* 0x000000021b067223 */ /* 0x040fe20000000006 */
[--C-:B------:R-:W-:Y:S02]  /*7e80*/  HADD2.F32 R0, -RZ, R36.reuse.H0_H0 ;  /* 0x20000024ff007230 */ /* 0x100fe40000004100 */
[C---:B------:R-:W-:Y:S01]  /*7e90*/  FFMA R11, R27.reuse, R3, R11 ;  /* 0x000000031b0b7223 */ /* 0x040fe2000000000b */
[----:B------:R-:W-:Y:S02]  /*7ea0*/  HADD2.F32 R2, -RZ, R36.H1_H1 ;  /* 0x30000024ff027230 */ /* 0x000fe40000004100 */
[C---:B------:R-:W-:Y:S01]  /*7eb0*/  FMUL R9, R24.reuse, R13 ;  /* 0x0000000d18097220 */ /* 0x040fe20000400000 */
[--C-:B------:R-:W-:Y:S02]  /*7ec0*/  HADD2.F32 R3, -RZ, R37.reuse.H0_H0 ;  /* 0x20000025ff037230 */ /* 0x100fe40000004100 */
[C---:B------:R-:W-:Y:S01]  /*7ed0*/  FMUL R10, R24.reuse, R14 ;  /* 0x0000000e180a7220 */ /* 0x040fe20000400000 */
[C---:B------:R-:W-:Y:S01]  /*7ee0*/  FFMA R8, R27.reuse, R0, R8 ;  /* 0x000000001b087223 */ /* 0x040fe20000000008 */
[C---:B------:R-:W-:Y:S01]  /*7ef0*/  FFMA R9, R27.reuse, R2, R9 ;  /* 0x000000021b097223 */ /* 0x040fe20000000009 */
[----:B------:R-:W-:Y:S02]  /*7f00*/  HADD2.F32 R0, -RZ, R37.H1_H1 ;  /* 0x30000025ff007230 */ /* 0x000fe40000004100 */
[----:B------:R-:W-:Y:S01]  /*7f10*/  FFMA R10, R27, R3, R10 ;  /* 0x000000031b0a7223 */ /* 0x000fe2000000000a */
[C---:B------:R-:W-:Y:S01]  /*7f20*/  FMUL R15, R24.reuse, R15 ;  /* 0x0000000f180f7220 */ /* 0x040fe20000400000 */
[--C-:B------:R-:W-:Y:S01]  /*7f30*/  HADD2.F32 R2, -RZ, R38.reuse.H0_H0 ;  /* 0x20000026ff027230 */ /* 0x100fe20000004100 */
[----:B------:R-:W-:Y:S01]  /*7f40*/  F2FP.F16.F32.PACK_AB R34, R5, R4 ;  /* 0x000000040522723e */ /* 0x000fe200000000ff */
[----:B------:R-:W-:Y:S02]  /*7f50*/  HADD2.F32 R3, -RZ, R38.H1_H1 ;  /* 0x30000026ff037230 */ /* 0x000fe40000004100 */
[C---:B------:R-:W-:Y:S01]  /*7f60*/  FMUL R13, R24.reuse, R17 ;  /* 0x00000011180d7220 */ /* 0x040fe20000400000 */
[--C-:B------:R-:W-:Y:S02]  /*7f70*/  HADD2.F32 R4, -RZ, R39.reuse.H0_H0 ;  /* 0x20000027ff047230 */ /* 0x100fe40000004100 */
[C---:B------:R-:W-:Y:S01]  /*7f80*/  FMUL R14, R24.reuse, R18 ;  /* 0x00000012180e7220 */ /* 0x040fe20000400000 */
[----:B------:R-:W-:Y:S02]  /*7f90*/  HADD2.F32 R5, -RZ, R39.H1_H1 ;  /* 0x30000027ff057230 */ /* 0x000fe40000004100 */
[----:B------:R-:W-:Y:S01]  /*7fa0*/  FFMA R15, R27, R0, R15 ;  /* 0x000000001b0f7223 */ /* 0x000fe2000000000f */
        /* <DEDUP_REMOVED lines=10> */
[----:B------:R-:W-:Y:S02]  /*8050*/  F2FP.F16.F32.PACK_AB R11, R19, R14 ;  /* 0x0000000e130b723e */ /* 0x000fe400000000ff */
[----:B------:R-:W-:Y:S02]  /*8060*/  MOV R0, UR47 ;  /* 0x0000002f00007c02 */ /* 0x000fe40008000f00 */
[----:B------:R-:W-:Y:S01]  /*8070*/  LEA R2, R26, UR44, 0x3 ;  /* 0x0000002c1a027c11 */ /* 0x000fe2000f8e18ff */
[----:B------:R1:W-:Y:S01]  /*8080*/  STS.128 [R67+0x1200], R8 ;  /* 0x0012000843007388 */ /* 0x0003e20000000c00 */
[----:B------:R-:W-:Y:S02]  /*8090*/  @P6 LEA R0, R0, UR44, 0x3 ;  /* 0x0000002c00006c11 */ /* 0x000fe4000f8e18ff */
[----:B------:R-:W-:Y:S02]  /*80a0*/  @P6 SHF.L.U32 R3, R53, 0x1f, RZ ;  /* 0x0000001f35036819 */ /* 0x000fe400000006ff */
[----:B------:R-:W-:Y:S01]  /*80b0*/  @P6 IADD3 R0, PT, PT, R0, 0xf0, RZ ;  /* 0x000000f000006810 */ /* 0x000fe20007ffe0ff */
[----:B------:R-:W-:Y:S01]  /*80c0*/  @!PT LDS RZ, [RZ] ;  /* 0x00000000fffff984 */ /* 0x000fe20000000800 */
[----:B------:R-:W-:Y:S01]  /*80d0*/  @!PT LDS RZ, [RZ] ;  /* 0x00000000fffff984 */ /* 0x000fe20000000800 */
[----:B------:R-:W-:Y:S01]  /*80e0*/  @!PT LDS RZ, [RZ] ;  /* 0x00000000fffff984 */ /* 0x000fe20000000800 */
[----:B------:R-:W-:Y:S01]  /*80f0*/  @!PT LDS RZ, [RZ] ;  /* 0x00000000fffff984 */ /* 0x000fe20000000800 */
[----:B------:R3:W-:Y:S06]  /*8100*/  MEMBAR.ALL.CTA ;  /* 0x0000000000007992 */ /* 0x0007ec0000008000 */
[----:B---3--:R-:W3:Y:S01]  /*8110*/  FENCE.VIEW.ASYNC.S ;  /* 0x00000000000073c6 */ /* 0x008ee20000000000 */
[----:B--2---:R-:W-:Y:S01]  /*8120*/  @P6 PRMT R0, R70, 0x654, R0 ;  /* 0x0000065446006816 */ /* 0x004fe20000000000 */
[----:B---3--:R-:W-:Y:S06]  /*8130*/  BAR.SYNC.DEFER_BLOCKING 0x1, 0x80 ;  /* 0x0042000000007b1d */ /* 0x008fec0000010000 */
[----:B------:R-:W-:Y:S05]  /*8140*/  @P0 BRA `(.L_x_129) ;  /* 0x00000000003c0947 */ /* 0x000fea0003800000 */
[----:B------:R-:W-:Y:S01]  /*8150*/  R2UR UR10, R62 ;  /* 0x000000003e0a72ca */ /* 0x000fe200000e0000 */
[----:B------:R-:W-:Y:S01]  /*8160*/  UIADD3 UR4, UP0, UPT, UR62, 0x680, URZ ;  /* 0x000006803e047890 */ /* 0x000fe2000ff1e0ff */
[----:B------:R-:W-:Y:S01]  /*8170*/  R2UR UR11, R60 ;  /* 0x000000003c0b72ca */ /* 0x000fe200000e0000 */
[----:B------:R-:W-:Y:S01]  /*8180*/  UIADD3 UR8, UPT, UPT, UR44, 0x1200, URZ ;  /* 0x000012002c087890 */ /* 0x000fe2000fffe0ff */
[----:B------:R-:W-:Y:S01]  /*8190*/  R2UR UR12, R61 ;  /* 0x000000003d0c72ca */ /* 0x000fe200000e0000 */
[----:B------:R-:W-:Y:S02]  /*81a0*/  UIADD3 UR9, UPT, UPT, UR46, 0x10, URZ ;  /* 0x000000102e097890 */ /* 0x000fe4000fffe0ff */
[----:B------:R-:W-:Y:S02]  /*81b0*/  UIADD3.X UR5, UPT, UPT, URZ, UR63, URZ, UP0, !UPT ;  /* 0x0000003fff057290 */ /* 0x000fe400087fe4ff */
[----:B------:R-:W-:Y:S02]  /*81c0*/  UIADD3 UR6, UPT, UPT, UR44, 0x1a00, URZ ;  /* 0x00001a002c067890 */ /* 0x000fe4000fffe0ff */
[----:B------:R-:W-:Y:S06]  /*81d0*/  UIADD3 UR7, UPT, UPT, UR46, 0x50, URZ ;  /* 0x000000502e077890 */ /* 0x000fec000fffe0ff */
[----:B------:R2:W-:Y:S02]  /*81e0*/  UTMASTG.4D.IM2COL [UR8], [UR4] ;  /* 0x00000008040073b5 */ /* 0x0005e40008058000 */
[----:B--2---:R-:W-:Y:S01]  /*81f0*/  UMOV UR8, UR6 ;  /* 0x0000000600087c82 */ /* 0x004fe20008000000 */
[----:B------:R-:W-:Y:S02]  /*8200*/  UMOV UR9, UR7 ;  /* 0x0000000700097c82 */ /* 0x000fe40008000000 */
[----:B------:R2:W-:Y:S01]  /*8210*/  UTMASTG.4D.IM2COL [UR8], [UR4] ;  /* 0x00000008040073b5 */ /* 0x0005e20008058000 */
[----:B------:R0:W-:Y:S01]  /*8220*/  UTMACMDFLUSH ;  /* 0x00000000000079b7 */ /* 0x0001e20000000000 */
[----:B--2---:R-:W-:Y:S04]  /*8230*/  DEPBAR.LE SB0, 0x1 ;  /* 0x000080400000791a */ /* 0x004fe80000000000 */
.L_x_129:
[----:B------:R-:W-:Y:S05]  /*8240*/  BSYNC.RECONVERGENT B0 ;  /* 0x0000000000007941 */ /* 0x000fea0003800200 */
.L_x_128:
[----:B------:R-:W-:Y:S01]  /*8250*/  BAR.SYNC.DEFER_BLOCKING 0x1, 0x80 ;  /* 0x0042000000007b1d */ /* 0x000fe20000010000 */
[----:B------:R-:W-:Y:S04]  /*8260*/  UIADD3 UR4, UPT, UPT, UR47, 0x1, URZ ;  /* 0x000000012f047890 */ /* 0x000fe8000fffe0ff */
[----:B------:R-:W-:Y:S04]  /*8270*/  UISETP.NE.AND UP0, UPT, UR4, 0x4, UPT ;  /* 0x000000040400788c */ /* 0x000fe8000bf05270 */
[----:B------:R-:W-:Y:S01]  /*8280*/  USEL UR45, UR4, URZ, UP0 ;  /* 0x000000ff042d7287 */ /* 0x000fe20008000000 */
[----:B------:R2:W-:Y:S01]  /*8290*/  @P6 SYNCS.ARRIVE.TRANS64.RED.A1T0 RZ, [R0+URZ], RZ ;  /* 0x000000ff00ff69a7 */ /* 0x0005e200081004ff */
[----:B------:R-:W-:Y:S01]  /*82a0*/  BSSY B1, `(.L_x_130) ;  /* 0x0000013000017945 */ /* 0x000fe20003800000 */
[----:B------:R-:W3:Y:S02]  /*82b0*/  @P6 SYNCS.PHASECHK.TRANS64.TRYWAIT P0, [R2+URZ+0xd0], R3 ;  /* 0x0000d003020065a7 */ /* 0x000ee400080011ff */
[----:B---3--:R-:W-:Y:S01]  /*82c0*/  @P6 SEL R68, RZ, 0x1, !P0 ;  /* 0x00000001ff446807 */ /* 0x008fe20004000000 */
[----:B--2---:R-:W-:Y:S06]  /*82d0*/  @!P6 BRA `(.L_x_131) ;  /* 0x00000000003ce947 */ /* 0x004fec0003800000 */
[----:B------:R-:W-:Y:S01]  /*82e0*/  ISETP.NE.AND P1, PT, R69, RZ, PT ;  /* 0x000000ff4500720c */ /* 0x000fe20003f25270 */
[----:B------:R-:W-:Y:S01]  /*82f0*/  BSSY B0, `(.L_x_132) ;  /* 0x0000009000007945 */ /* 0x000fe20003800000 */
[----:B------:R-:W-:Y:S11]  /*8300*/  ISETP.NE.AND P0, PT, R68, RZ, PT ;  /* 0x000000ff4400720c */ /* 0x000ff60003f05270 */
[----:B------:R-:W-:Y:S05]  /*8310*/  @P1 IMAD R3, R26, 0x1000, R66 ;  /* 0x000010001a031824 */ /* 0x000fea00078e0242 */
[----:B------:R-:W-:Y:S05]  /*8320*/  @P1 IADD3 R0, PT, PT, R3, UR44, RZ ;  /* 0x0000002c03001c10 */ /* 0x000fea000fffe0ff */
[----:B------:R-:W-:Y:S01]  /*8330*/  @P1 IMAD.IADD R0, R71, 0x1, R0 ;  /* 0x0000000147001824 */ /* 0x000fe200078e0200 */
[----:B------:R-:W-:Y:S06]  /*8340*/  @P0 BRA `(.L_x_133) ;  /* 0x00000000000c0947 */ /* 0x000fec0003800000 */
[----:B------:R-:W-:Y:S04]  /*8350*/  SHF.L.U32 R4, R53, 0x1f, RZ ;  /* 0x0000001f35047819 */ /* 0x000fe800000006ff */
[----:B------:R-:W2:Y:S02]  /*8360*/  SYNCS.PHASECHK.TRANS64.TRYWAIT P0, [R2+URZ+0xd0], R4 ;  /* 0x0000d004020075a7 */ /* 0x000ea400080011ff */
[----:B--2---:R-:W-:Y:S05]  /*8370*/  @!P0 BRA `(.L_x_134) ;  /* 0x0000002000708947 */ /* 0x004fea0003800000 */
.L_x_133:
[----:B------:R-:W-:Y:S05]  /*8380*/  BSYNC B0 ;  /* 0x0000000000007941 */ /* 0x000fea0003800000 */
.L_x_132:
[----:B------:R-:W-:Y:S02]  /*8390*/  ISETP.NE.AND P0, PT, R69, RZ, PT ;  /* 0x000000ff4500720c */ /* 0x000fe40003f05270 */
[----:B------:R-:W-:Y:S11]  /*83a0*/  IADD3 R26, PT, PT, R26, 0x1, RZ ;  /* 0x000000011a1a7810 */ /* 0x000ff60007ffe0ff */
[----:B------:R3:W4:Y:S04]  /*83b0*/  @P0 LDS.128 R28, [R3+UR44+0x200] ;  /* 0x0002002c031c0984 */ /* 0x0007280008000c00 */
[----:B------:R3:W1:Y:S02]  /*83c0*/  @P0 LDS.128 R36, [R0+0x200] ;  /* 0x0002000000240984 */ /* 0x0006640000000c00 */
.L_x_131:
[----:B------:R-:W-:Y:S05]  /*83d0*/  BSYNC B1 ;  /* 0x0000000000017941 */ /* 0x000fea0003800000 */
.L_x_130:
[----:B---3--:R-:W-:Y:S05]  /*83e0*/  VIADD R0, R25, 0x20 ;  /* 0x0000002019007836 */ /* 0x008fea0000000000 */
[----:B------:R-:W-:Y:S04]  /*83f0*/  SHF.R.U32.HI R0, RZ, 0x15, R0 ;  /* 0x00000015ff007819 */ /* 0x000fe80000011600 */
[----:B------:R-:W-:Y:S11]  /*8400*/  LOP3.LUT P0, RZ, R0, 0x3, R46, 0x48, !PT ;  /* 0x0000000300ff7812 */ /* 0x000ff6000780482e */
[----:B------:R-:W-:Y:S02]  /*8410*/  @!UPT UIADD3 URZ, UPT, UPT, URZ, URZ, URZ ;  /* 0x000000fffffff290 */ /* 0x000fe4000fffe0ff */
[----:B------:R-:W-:Y:S05]  /*8420*/  @!P0 BRA `(.L_x_135) ;  /* 0x0000000000408947 */ /* 0x000fea0003800000 */
[----:B------:R-:W3:Y:S01]  /*8430*/  LDCU.64 UR8, c[0x4][0x70] ;  /* 0x01000e00ff0877ac */ /* 0x000ee20008000a00 */
[----:B------:R-:W-:Y:S01]  /*8440*/  MOV R3, 0x0 ;  /* 0x0000000000037802 */ /* 0x000fe20000000f00 */
[----:B------:R-:W-:Y:S02]  /*8450*/  HFMA2 R12, -RZ, RZ, 0, 5.9604644775390625e-08 ;  /* 0x00000001ff0c7431 */ /* 0x000fe400000001ff */
[----:B-1----:R-:W-:Y:S02]  /*8460*/  IMAD.MOV.U32 R8, RZ, RZ, 0x192 ;  /* 0x00000192ff087424 */ /* 0x002fe400078e00ff */
[----:B------:R-:W-:Y:S01]  /*8470*/  IMAD.MOV.U32 R13, RZ, RZ, RZ ;  /* 0x000000ffff0d7224 */ /* 0x000fe200078e00ff */
[----:B------:R-:W1:Y:S01]  /*8480*/  LDCU.64 UR6, c[0x4][0x78] ;  /* 0x01000f00ff0677ac */ /* 0x000e620008000a00 */
[----:B--2---:R-:W2:Y:S01]  /*8490*/  LDC.64 R2, c[0x4][R3] ;  /* 0x0100000003027b82 */ /* 0x004ea20000000a00 */
[----:B------:R-:W5:Y:S01]  /*84a0*/  LDCU.64 UR4, c[0x4][0x10] ;  /* 0x01000200ff0477ac */ /* 0x000f620008000a00 */
[----:B---3--:R-:W-:Y:S01]  /*84b0*/  MOV R5, UR9 ;  /* 0x0000000900057c02 */ /* 0x008fe20008000f00 */
[----:B------:R-:W-:Y:S01]  /*84c0*/  IMAD.U32 R4, RZ, RZ, UR8 ;  /* 0x00000008ff047e24 */ /* 0x000fe2000f8e00ff */
[----:B-1----:R-:W-:Y:S01]  /*84d0*/  MOV R7, UR7 ;  /* 0x0000000700077c02 */ /* 0x002fe20008000f00 */
[----:B------:R-:W-:Y:S01]  /*84e0*/  IMAD.U32 R6, RZ, RZ, UR6 ;  /* 0x00000006ff067e24 */ /* 0x000fe2000f8e00ff */
[----:B-----5:R-:W-:Y:S01]  /*84f0*/  MOV R11, UR5 ;  /* 0x00000005000b7c02 */ /* 0x020fe20008000f00 */
[----:B------:R-:W-:Y:S02]  /*8500*/  IMAD.U32 R10, RZ, RZ, UR4 ;  /* 0x00000004ff0a7e24 */ /* 0x000fe4000f8e00ff */
[----:B------:R-:W-:Y:S07]  /*8510*/  LEPC R20, `(.L_x_135) ;  /* 0x000000001014794e */ /* 0x000fee0000000000 */
[----:B--2-4-:R-:W-:Y:S05]  /*8520*/  CALL.ABS.NOINC R2 ;  /* 0x0000000002007343 */ /* 0x014fea0003c00000 */
.L_x_135:
[----:B------:R-:W-:Y:S01]  /*8530*/  ISETP.NE.AND P6, PT, R65, RZ, PT ;  /* 0x000000ff4100720c */ /* 0x000fe20003fc5270 */
[----:B------:R-:W-:Y:S05]  /*8540*/  WARPSYNC.ALL ;  /* 0x0000000000007948 */ /* 0x000fea0003800000 */
[----:B------:R-:W-:Y:S01]  /*8550*/  R2UR UR4, R25 ;  /* 0x00000000190472ca */ /* 0x000fe200000e0000 */
[--C-:B----4-:R-:W-:Y:S01]  /*8560*/  HADD2.F32 R3, -RZ, R28.reuse.H0_H0 ;  /* 0x2000001cff037230 */ /* 0x110fe20000004100 */
[----:B------:R-:W-:Y:S01]  /*8570*/  ISETP.NE.AND P0, PT, R55, RZ, PT ;  /* 0x000000ff3700720c */ /* 0x000fe20003f05270 */
[--C-:B------:R-:W-:Y:S01]  /*8580*/  HADD2.F32 R20, -RZ, R29.reuse.H0_H0 ;  /* 0x2000001dff147230 */ /* 0x100fe20000004100 */
[----:B------:R-:W-:Y:S01]  /*8590*/  BSSY.RECONVERGENT B0, `(.L_x_136) ;  /* 0x0000057000007945 */ /* 0x000fe20003800200 */
[----:B------:R-:W-:Y:S08]  /*85a0*/  HADD2.F32 R21, -RZ, R29.H1_H1 ;  /* 0x3000001dff157230 */ /* 0x000ff00000004100 */
[----:B-12---:R-:W1:Y:S02]  /*85b0*/  LDTM.x16 R4, tmem[UR4+0x20] ;  /* 0x00002004000479ee */ /* 0x006e640008240000 */
        /* <DEDUP_REMOVED lines=9> */
[----:B------:R-:W-:Y:S01]  /*8650*/  FMUL R12, R24, R16 ;  /* 0x00000010180c7220 */ /* 0x000fe20000400000 */
[--C-:B------:R-:W-:Y:S01]  /*8660*/  HADD2.F32 R16, -RZ, R30.reuse.H0_H0 ;  /* 0x2000001eff107230 */ /* 0x100fe20000004100 */
[----:B------:R-:W-:Y:S01]  /*8670*/  F2FP.F16.F32.PACK_AB R32, R2, R0 ;  /* 0x000000000220723e */ /* 0x000fe200000000ff */
[----:B------:R-:W-:Y:S02]  /*8680*/  HADD2.F32 R0, -RZ, R30.H1_H1 ;  /* 0x3000001eff007230 */ /* 0x000fe40000004100 */
[C---:B------:R-:W-:Y:S01]  /*8690*/  FFMA R3, R27.reuse, R20, R3 ;  /* 0x000000141b037223 */ /* 0x040fe20000000003 */
[C---:B------:R-:W-:Y:S01]  /*86a0*/  FMUL R5, R24.reuse, R9 ;  /* 0x0000000918057220 */ /* 0x040fe20000400000 */
[--C-:B------:R-:W-:Y:S02]  /*86b0*/  HADD2.F32 R2, -RZ, R31.reuse.H0_H0 ;  /* 0x2000001fff027230 */ /* 0x100fe40000004100 */
[C---:B------:R-:W-:Y:S01]  /*86c0*/  FFMA R7, R27.reuse, R21, R7 ;  /* 0x000000151b077223 */ /* 0x040fe20000000007 */
        /* <DEDUP_REMOVED lines=12> */
[C---:B------:R-:W-:Y:S01]  /*8790*/  FFMA R11, R27.reuse, R16, R11 ;  /* 0x000000101b0b7223 */ /* 0x040fe2000000000b */
        /* <DEDUP_REMOVED lines=35> */
[----:B--2---:R-:W2:Y:S01]  /*89d0*/  FENCE.VIEW.ASYNC.S ;  /* 0x00000000000073c6 */ /* 0x004ea20000000000 */
[----:B------:R-:W-:Y:S01]  /*89e0*/  @P6 PRMT R0, R70, 0x654, R0 ;  /* 0x0000065446006816 */ /* 0x000fe20000000000 */
[----:B--2---:R-:W-:Y:S06]  /*89f0*/  BAR.SYNC.DEFER_BLOCKING 0x1, 0x80 ;  /* 0x0042000000007b1d */ /* 0x004fec0000010000 */
        /* <DEDUP_REMOVED lines=16> */
.L_x_137:
[----:B------:R-:W-:Y:S05]  /*8b00*/  BSYNC.RECONVERGENT B0 ;  /* 0x0000000000007941 */ /* 0x000fea0003800200 */
.L_x_136:
        /* <DEDUP_REMOVED lines=19> */
.L_x_141:
[----:B------:R-:W-:Y:S05]  /*8c40*/  BSYNC B0 ;  /* 0x0000000000007941 */ /* 0x000fea0003800000 */
.L_x_140:
[----:B------:R-:W-:Y:S11]  /*8c50*/  ISETP.NE.AND P0, PT, R69, RZ, PT ;  /* 0x000000ff4500720c */ /* 0x000ff60003f05270 */
[----:B------:R-:W-:Y:S02]  /*8c60*/  @!UPT UIADD3 URZ, UPT, UPT, URZ, URZ, URZ ;  /* 0x000000fffffff290 */ /* 0x000fe4000fffe0ff */
[----:B------:R3:W4:Y:S04]  /*8c70*/  @P0 LDS.128 R28, [R26+UR44+0x200] ;  /* 0x0002002c1a1c0984 */ /* 0x0007280008000c00 */
[----:B------:R3:W1:Y:S02]  /*8c80*/  @P0 LDS.128 R36, [R71+0x200] ;  /* 0x0002000047240984 */ /* 0x0006640000000c00 */
.L_x_139:
[----:B------:R-:W-:Y:S05]  /*8c90*/  BSYNC B1 ;  /* 0x0000000000017941 */ /* 0x000fea0003800000 */
.L_x_138:
[----:B--2---:R-:W-:Y:S05]  /*8ca0*/  VIADD R0, R25, 0x30 ;  /* 0x0000003019007836 */ /* 0x004fea0000000000 */
[----:B------:R-:W-:Y:S04]  /*8cb0*/  SHF.R.U32.HI R0, RZ, 0x15, R0 ;  /* 0x00000015ff007819 */ /* 0x000fe80000011600 */
[----:B------:R-:W-:Y:S11]  /*8cc0*/  LOP3.LUT P0, RZ, R0, 0x3, R46, 0x48, !PT ;  /* 0x0000000300ff7812 */ /* 0x000ff6000780482e */
[----:B------:R-:W-:Y:S02]  /*8cd0*/  @!UPT UIADD3 URZ, UPT, UPT, URZ, URZ, URZ ;  /* 0x000000fffffff290 */ /* 0x000fe4000fffe0ff */
[----:B------:R-:W-:Y:S05]  /*8ce0*/  @!P0 BRA `(.L_x_143) ;  /* 0x0000000000408947 */ /* 0x000fea0003800000 */
[----:B------:R-:W2:Y:S01]  /*8cf0*/  LDCU.64 UR8, c[0x4][0x70] ;  /* 0x01000e00ff0877ac */ /* 0x000ea20008000a00 */
[----:B------:R-:W-:Y:S01]  /*8d00*/  MOV R3, 0x0 ;  /* 0x0000000000037802 */ /* 0x000fe20000000f00 */
        /* <DEDUP_REMOVED lines=14> */
.L_x_143:
[----:B------:R-:W-:Y:S01]  /*8df0*/  ISETP.NE.AND P0, PT, R55, RZ, PT ;  /* 0x000000ff3700720c */ /* 0x000fe20003f05270 */
[----:B------:R-:W-:Y:S05]  /*8e00*/  WARPSYNC.ALL ;  /* 0x0000000000007948 */ /* 0x000fea0003800000 */
[----:B------:R-:W-:Y:S01]  /*8e10*/  R2UR UR4, R25 ;  /* 0x00000000190472ca */ /* 0x000fe200000e0000 */
[--C-:B----4-:R-:W-:Y:S01]  /*8e20*/  HADD2.F32 R20, -RZ, R28.reuse.H0_H0 ;  /* 0x2000001cff147230 */ /* 0x110fe20000004100 */
[----:B------:R-:W-:Y:S01]  /*8e30*/  IADD3 R63, PT, PT, R63, 0x140, RZ ;  /* 0x000001403f3f7810 */ /* 0x000fe20007ffe0ff */
[----:B------:R-:W-:Y:S01]  /*8e40*/  HADD2.F32 R21, -RZ, R28.H1_H1 ;  /* 0x3000001cff157230 */ /* 0x000fe20000004100 */
[----:B------:R-:W-:Y:S01]  /*8e50*/  BSSY.RECONVERGENT B0, `(.L_x_144) ;  /* 0x0000054000007945 */ /* 0x000fe20003800200 */
[--C-:B------:R-:W-:Y:S01]  /*8e60*/  HADD2.F32 R25, -RZ, R29.reuse.H0_H0 ;  /* 0x2000001dff197230 */ /* 0x100fe20000004100 */
[----:B------:R-:W-:Y:S01]  /*8e70*/  LOP3.LUT R63, R63, 0xfefffff8, RZ, 0xc0, !PT ;  /* 0xfefffff83f3f7812 */ /* 0x000fe200078ec0ff */
[----:B---3--:R-:W-:Y:S02]  /*8e80*/  HADD2.F32 R26, -RZ, R29.H1_H1 ;  /* 0x3000001dff1a7230 */ /* 0x008fe40000004100 */
[--C-:B------:R-:W-:Y:S02]  /*8e90*/  HADD2.F32 R28, -RZ, R30.reuse.H0_H0 ;  /* 0x2000001eff1c7230 */ /* 0x100fe40000004100 */
[----:B------:R-:W-:Y:S02]  /*8ea0*/  HADD2.F32 R29, -RZ, R30.H1_H1 ;  /* 0x3000001eff1d7230 */ /* 0x000fe40000004100 */
[----:B-1----:R-:W1:Y:S01]  /*8eb0*/  LDTM.x16 R4, tmem[UR4+0x30] ;  /* 0x00003004000479ee */ /* 0x002e620008240000 */
[----:B------:R-:W-:Y:S01]  /*8ec0*/  NOP ;  /* 0x0000000000007918 */ /* 0x000fe20000000000 */
[----:B-1----:R1:W-:Y:S01]  /*8ed0*/  SYNCS.ARRIVE.TRANS64.RED.A1T0 RZ, [R63+URZ], RZ ;  /* 0x000000ff3fff79a7 */ /* 0x0023e200081004ff */
[--C-:B------:R-:W-:Y:S02]  /*8ee0*/  HADD2.F32 R30, -RZ, R31.reuse.H0_H0 ;  /* 0x2000001fff1e7230 */ /* 0x100fe40000004100 */
[----:B------:R-:W-:Y:S02]  /*8ef0*/  HADD2.F32 R31, -RZ, R31.H1_H1 ;  /* 0x3000001fff1f7230 */ /* 0x000fe40000004100 */
        /* <DEDUP_REMOVED lines=8> */
[C---:B------:R-:W-:Y:S01]  /*8f80*/  FMUL R4, R24.reuse, R4 ;  /* 0x0000000418047220 */ /* 0x040fe20000400000 */
[C---:B------:R-:W-:Y:S01]  /*8f90*/  FMUL R5, R24.reuse, R5 ;  /* 0x0000000518057220 */ /* 0x040fe20000400000 */
[C---:B------:R-:W-:Y:S01]  /*8fa0*/  FMUL R6, R24.reuse, R6 ;  /* 0x0000000618067220 */ /* 0x040fe20000400000 */
[C---:B------:R-:W-:Y:S01]  /*8fb0*/  FMUL R7, R24.reuse, R7 ;  /* 0x0000000718077220 */ /* 0x040fe20000400000 */
[C---:B------:R-:W-:Y:S01]  /*8fc0*/  FFMA R4, R27.reuse, R20, R4 ;  /* 0x000000141b047223 */ /* 0x040fe20000000004 */
        /* <DEDUP_REMOVED lines=15> */
[C---:B------:R-:W-:Y:S01]  /*90c0*/  FMUL R12, R24.reuse, R16 ;  /* 0x00000010180c7220 */ /* 0x040fe20000400000 */
[C---:B------:R-:W-:Y:S01]  /*90d0*/  FFMA R0, R27.reuse, R32, R0 ;  /* 0x000000201b007223 */ /* 0x040fe20000000000 */
[C---:B------:R-:W-:Y:S01]  /*90e0*/  FMUL R13, R24.reuse, R17 ;  /* 0x00000011180d7220 */ /* 0x040fe20000400000 */
[----:B------:R-:W-:Y:S01]  /*90f0*/  FFMA R2, R27, R33, R2 ;  /* 0x000000211b027223 */ /* 0x000fe20000000002 */
[----:B------:R-:W-:Y:S01]  /*9100*/  F2FP.F16.F32.PACK_AB R4, R5, R4 ;  /* 0x000000040504723e */ /* 0x000fe200000000ff */
[C---:B------:R-:W-:Y:S01]  /*9110*/  FMUL R14, R24.reuse, R18 ;  /* 0x00000012180e7220 */ /* 0x040fe20000400000 */
[----:B------:R-:W-:Y:S01]  /*9120*/  FFMA R3, R27, R34, R3 ;  /* 0x000000221b037223 */ /* 0x000fe20000000003 */
[----:B------:R-:W-:Y:S01]  /*9130*/  F2FP.F16.F32.PACK_AB R5, R7, R6 ;  /* 0x000000060705723e */ /* 0x000fe200000000ff */
[----:B------:R-:W-:Y:S01]  /*9140*/  FFMA R15, R27, R35, R15 ;  /* 0x000000231b0f7223 */ /* 0x000fe2000000000f */
[----:B------:R-:W-:Y:S01]  /*9150*/  FMUL R19, R24, R19 ;  /* 0x0000001318137220 */ /* 0x000fe20000400000 */
[----:B------:R-:W-:Y:S01]  /*9160*/  F2FP.F16.F32.PACK_AB R6, R9, R8 ;  /* 0x000000080906723e */ /* 0x000fe200000000ff */
[----:B------:R-:W-:Y:S01]  /*9170*/  FFMA R12, R27, R36, R12 ;  /* 0x000000241b0c7223 */ /* 0x000fe2000000000c */
[----:B------:R-:W-:Y:S01]  /*9180*/  F2FP.F16.F32.PACK_AB R7, R11, R10 ;  /* 0x0000000a0b07723e */ /* 0x000fe200000000ff */
[C---:B------:R-:W-:Y:S01]  /*9190*/  FFMA R13, R27.reuse, R37, R13 ;  /* 0x000000251b0d7223 */ /* 0x040fe2000000000d */
[C---:B------:R-:W-:Y:S01]  /*91a0*/  FFMA R14, R27.reuse, R38, R14 ;  /* 0x000000261b0e7223 */ /* 0x040fe2000000000e */
[----:B------:R-:W-:Y:S01]  /*91b0*/  FFMA R19, R27, R39, R19 ;  /* 0x000000271b137223 */ /* 0x000fe20000000013 */
[----:B------:R-:W-:Y:S01]  /*91c0*/  F2FP.F16.F32.PACK_AB R16, R2, R0 ;  /* 0x000000000210723e */ /* 0x000fe200000000ff */
[----:B------:R1:W-:Y:S01]  /*91d0*/  STS.128 [R66+UR44+0x3200], R4 ;  /* 0x0032000442007988 */ /* 0x0003e20008000c2c */
        /* <DEDUP_REMOVED lines=27> */
.L_x_145:
[----:B------:R-:W-:Y:S05]  /*9390*/  BSYNC.RECONVERGENT B0 ;  /* 0x0000000000007941 */ /* 0x000fea0003800200 */
.L_x_144:
[----:B------:R-:W-:Y:S01]  /*93a0*/  BAR.SYNC.DEFER_BLOCKING 0x1, 0x80 ;  /* 0x0042000000007b1d */ /* 0x000fe20000010000 */
[----:B------:R-:W-:Y:S01]  /*93b0*/  UISETP.NE.AND UP0, UPT, UR49, -0x4, UPT ;  /* 0xfffffffc3100788c */ /* 0x000fe2000bf05270 */
[----:B------:R-:W-:Y:S08]  /*93c0*/  IADD3 R22, PT, PT, R22, 0x1, RZ ;  /* 0x0000000116167810 */ /* 0x000ff00007ffe0ff */
[----:B------:R-:W-:Y:S05]  /*93d0*/  BRA.U !UP0, `(.L_x_146) ;  /* 0x0000000108247547 */ /* 0x000fea000b800000 */
[----:B------:R-:W-:Y:S01]  /*93e0*/  ISETP.NE.AND P0, PT, R65, RZ, PT ;  /* 0x000000ff4100720c */ /* 0x000fe20003f05270 */
[----:B------:R-:W-:Y:S01]  /*93f0*/  IMAD.U32 R0, RZ, RZ, UR47 ;  /* 0x0000002fff007e24 */ /* 0x000fe2000f8e00ff */
[----:B------:R-:W-:Y:S04]  /*9400*/  UIADD3 UR4, UPT, UPT, UR47, 0x1, URZ ;  /* 0x000000012f047890 */ /* 0x000fe8000fffe0ff */
[----:B------:R-:W-:Y:S04]  /*9410*/  UISETP.NE.AND UP0, UPT, UR4, 0x4, UPT ;  /* 0x000000040400788c */ /* 0x000fe8000bf05270 */
[----:B------:R-:W-:Y:S03]  /*9420*/  USEL UR47, UR4, URZ, UP0 ;  /* 0x000000ff042f7287 */ /* 0x000fe60008000000 */
[----:B------:R-:W-:Y:S05]  /*9430*/  @P0 LEA R0, R0, UR44, 0x3 ;  /* 0x0000002c00000c11 */ /* 0x000fea000f8e18ff */
[----:B------:R-:W-:Y:S05]  /*9440*/  @P0 VIADD R0, R0, 0xf0 ;  /* 0x000000f000000836 */ /* 0x000fea0000000000 */
[----:B------:R-:W-:Y:S04]  /*9450*/  @P0 PRMT R0, R70, 0x654, R0 ;  /* 0x0000065446000816 */ /* 0x000fe80000000000 */
[----:B------:R2:W-:Y:S03]  /*9460*/  @P0 SYNCS.ARRIVE.TRANS64.RED.A1T0 RZ, [R0+URZ], RZ ;  /* 0x000000ff00ff09a7 */ /* 0x0005e600081004ff */
.L_x_146:
[----:B------:R-:W-:Y:S01]  /*9470*/  R2UR UR5, R47 ;  /* 0x000000002f0572ca */ /* 0x000fe200000e0000 */
[----:B------:R-:W-:Y:S01]  /*9480*/  UISETP.NE.AND UP0, UPT, UR58, URZ, UPT ;  /* 0x000000ff3a00728c */ /* 0x000fe2000bf05270 */
[----:B------:R-:W-:Y:S01]  /*9490*/  R2UR UR4, R48 ;  /* 0x00000000300472ca */ /* 0x000fe200000e0000 */
[----:B------:R-:W-:Y:S01]  /*94a0*/  UIADD3 UR49, UPT, UPT, UR49, 0x4, URZ ;  /* 0x0000000431317890 */ /* 0x000fe2000fffe0ff */
[C---:B------:R-:W-:Y:S01]  /*94b0*/  ISETP.NE.AND P0, PT, R22.reuse, 0x2, PT ;  /* 0x000000021600780c */ /* 0x040fe20003f05270 */
[----:B------:R-:W-:Y:S01]  /*94c0*/  UMOV UR48, UR59 ;  /* 0x0000003b00307c82 */ /* 0x000fe20008000000 */
[----:B------:R-:W-:Y:S02]  /*94d0*/  LOP3.LUT R51, R51, 0x1, RZ, 0x3c, !PT ;  /* 0x0000000133337812 */ /* 0x000fe400078e3cff */
[----:B--2---:R-:W-:Y:S02]  /*94e0*/  SEL R0, RZ, 0x1, P0 ;  /* 0x00000001ff007807 */ /* 0x004fe40000000000 */
[----:B------:R-:W-:Y:S02]  /*94f0*/  SEL R22, R22, RZ, P0 ;  /* 0x000000ff16167207 */ /* 0x000fe40000000000 */
[----:B------:R-:W-:Y:S01]  /*9500*/  LOP3.LUT R52, R52, R0, RZ, 0x3c, !PT ;  /* 0x0000000034347212 */ /* 0x000fe200078e3cff */
[----:B------:R-:W-:Y:S02]  /*9510*/  UIADD3 UR20, UPT, UPT, UR36, UR5, URZ ;  /* 0x0000000524147290 */ /* 0x000fe4000fffe0ff */
[----:B------:R-:W-:Y:S01]  /*9520*/  UIADD3 UR45, UPT, UPT, UR37, UR4, URZ ;  /* 0x00000004252d7290 */ /* 0x000fe2000fffe0ff */
[----:B------:R-:W-:Y:S11]  /*9530*/  BRA.U UP0, `(.L_x_147) ;  /* 0xffffffcd00187547 */ /* 0x000ff6000b83ffff */
[----:B------:R-:W-:-:S13]  /*9540*/  R2UR UR4, R49 ;  /* 0x00000000310472ca */ /* 0x000fda00000e0000 */
[----:B------:R-:W-:-:S09]  /*9550*/  UISETP.NE.AND UP0, UPT, UR4, URZ, UPT ;  /* 0x000000ff0400728c */ /* 0x000fd2000bf05270 */
[----:B------:R-:W-:Y:S05]  /*9560*/  BRA.U !UP0, `(.L_x_148) ;  /* 0x0000000108487547 */ /* 0x000fea000b800000 */
[----:B------:R-:W2:Y:S02]  /*9570*/  LDCU.64 UR4, c[0x0][0x890] ;  /* 0x00011200ff0477ac */ /* 0x000ea40008000a00 */
[----:B--2---:R-:W-:-:S04]  /*9580*/  UISETP.NE.U32.AND UP0, UPT, UR4, URZ, UPT ;  /* 0x000000ff0400728c */ /* 0x004fc8000bf05070 */
[----:B------:R-:W-:-:S09]  /*9590*/  UISETP.NE.AND.EX UP0, UPT, UR5, URZ, UPT, UP0 ;  /* 0x000000ff0500728c */ /* 0x000fd2000bf05300 */
[----:B------:R-:W-:Y:S05]  /*95a0*/  BRA.U UP0, `(.L_x_149) ;  /* 0x00000001000c7547 */ /* 0x000fea000b800000 */
[----:B------:R-:W-:-:S13]  /*95b0*/  FSETP.NEU.AND P0, PT, R27, RZ, PT ;  /* 0x000000ff1b00720b */ /* 0x000fda0003f0d000 */
[----:B------:R-:W-:Y:S05]  /*95c0*/  @!P0 EXIT ;  /* 0x000000000000894d */ /* 0x000fea0003800000 */
[----:B------:R-:W-:Y:S05]  /*95d0*/  BRA `(.L_x_148) ;  /* 0x00000000002c7947 */ /* 0x000fea0003800000 */
.L_x_149:
[----:B------:R-:W-:Y:S01]  /*95e0*/  ISETP.NE.AND P0, PT, R64, RZ, PT ;  /* 0x000000ff4000720c */ /* 0x000fe20003f05270 */
[----:B------:R-:W-:-:S12]  /*95f0*/  BSSY.RECONVERGENT B0, `(.L_x_148) ;  /* 0x0000009000007945 */ /* 0x000fd80003800200 */
[----:B------:R-:W-:Y:S05]  /*9600*/  @P0 BRA `(.L_x_150) ;  /* 0x0000000000140947 */ /* 0x000fea0003800000 */
[----:B------:R-:W2:Y:S02]  /*9610*/  LDCU.64 UR4, c[0x0][0x888] ;  /* 0x00011100ff0477ac */ /* 0x000ea40008000a00 */
[----:B--2---:R-:W-:-:S04]  /*9620*/  ISETP.NE.U32.AND P0, PT, RZ, UR4, PT ;  /* 0x00000004ff007c0c */ /* 0x004fc8000bf05070 */
[----:B------:R-:W-:-:S13]  /*9630*/  ISETP.NE.AND.EX P0, PT, RZ, UR5, PT, P0 ;  /* 0x00000005ff007c0c */ /* 0x000fda000bf05300 */
[----:B------:R-:W-:Y:S05]  /*9640*/  @!P0 EXIT ;  /* 0x000000000000894d */ /* 0x000fea0003800000 */
[----:B------:R-:W-:Y:S05]  /*9650*/  BRA `(.L_x_151) ;  /* 0x0000000000087947 */ /* 0x000fea0003800000 */
.L_x_150:
[----:B------:R-:W-:-:S13]  /*9660*/  FSETP.NEU.AND P0, PT, R27, RZ, PT ;  /* 0x000000ff1b00720b */ /* 0x000fda0003f0d000 */
[----:B------:R-:W-:Y:S05]  /*9670*/  @!P0 EXIT ;  /* 0x000000000000894d */ /* 0x000fea0003800000 */
.L_x_151:
[----:B------:R-:W-:Y:S05]  /*9680*/  BSYNC.RECONVERGENT B0 ;  /* 0x0000000000007941 */ /* 0x000fea0003800200 */
.L_x_148:
[----:B------:R-:W2:Y:S01]  /*9690*/  S2UR UR5, SR_CgaCtaId ;  /* 0x00000000000579c3 */ /* 0x000ea20000008800 */
[----:B------:R-:W-:Y:S01]  /*96a0*/  ULEA UR4, UR47, UR44, 0x3 ;  /* 0x0000002c2f047291 */ /* 0x000fe2000f8e18ff */
[----:B------:R-:W-:-:S04]  /*96b0*/  DEPBAR.LE SB0, 0x0 ;  /* 0x000080000000791a */ /* 0x000fc80000000000 */
[----:B------:R-:W-:-:S04]  /*96c0*/  UIADD3 UR4, UPT, UPT, UR4, 0xf0, URZ ;  /* 0x000000f004047890 */ /* 0x000fc8000fffe0ff */
[----:B--2---:R-:W-:-:S09]  /*96d0*/  UPRMT UR4, UR5, 0x654, UR4 ;  /* 0x0000065405047896 */ /* 0x004fd20008000004 */
[----:B------:R-:W-:Y:S01]  /*96e0*/  SYNCS.ARRIVE.TRANS64.RED.A1T0 RZ, [UR4], RZ ;  /* 0x000000ffffff79a7 */ /* 0x000fe20008100404 */
[----:B------:R-:W-:Y:S05]  /*96f0*/  EXIT ;  /* 0x000000000000794d */ /* 0x000fea0003800000 */
.L_x_25:
[----:B------:R-:W-:Y:S07]  /*9700*/  MOV R0, UR9 ;  /* 0x0000000900007c02 */ /* 0x000fee0008000f00 */
.L_x_152:
[----:B-1----:R1:W2:Y:S02]  /*9710*/  SYNCS.PHASECHK.TRANS64.TRYWAIT P0, [R0+URZ+0x68], R4 ;  /* 0x00006804000075a7 */ /* 0x0022a400080011ff */
[----:B--2---:R-:W-:Y:S05]  /*9720*/  @!P0 NANOSLEEP.SYNCS 0x989680 ;  /* 0x009896800000895d */ /* 0x004fea0003900000 */
[----:B------:R-:W2:Y:S02]  /*9730*/  @!P0 SYNCS.PHASECHK.TRANS64 P0, [R0+URZ+0x68], R4 ;  /* 0x00006804000085a7 */ /* 0x000ea400080010ff */
[----:B--2---:R-:W-:Y:S05]  /*9740*/  @!P0 BRA `(.L_x_152) ;  /* 0xfffffffc00f08947 */ /* 0x004fea000383ffff */
[----:B------:R-:W-:Y:S05]  /*9750*/  BRA `(.L_x_24) ;  /* 0xffffff8400347947 */ /* 0x000fea000383ffff */
.L_x_32:
[----:B------:R-:W-:Y:S07]  /*9760*/  MOV R0, UR9 ;  /* 0x0000000900007c02 */ /* 0x000fee0008000f00 */
.L_x_153:
[----:B-1----:R1:W2:Y:S02]  /*9770*/  SYNCS.PHASECHK.TRANS64.TRYWAIT P0, [R0+URZ+0x68], R4 ;  /* 0x00006804000075a7 */ /* 0x0022a400080011ff */
[----:B--2---:R-:W-:Y:S05]  /*9780*/  @!P0 NANOSLEEP.SYNCS 0x989680 ;  /* 0x009896800000895d */ /* 0x004fea0003900000 */
[----:B------:R-:W2:Y:S02]  /*9790*/  @!P0 SYNCS.PHASECHK.TRANS64 P0, [R0+URZ+0x68], R4 ;  /* 0x00006804000085a7 */ /* 0x000ea400080010ff */
[----:B--2---:R-:W-:Y:S05]  /*97a0*/  @!P0 BRA `(.L_x_153) ;  /* 0xfffffffc00f08947 */ /* 0x004fea000383ffff */
[----:B------:R-:W-:Y:S05]  /*97b0*/  BRA `(.L_x_31) ;  /* 0xffffff88008c7947 */ /* 0x000fea000383ffff */
.L_x_37:
[----:B------:R-:W-:-:S07]  /*97c0*/  MOV R0, UR31 ;  /* 0x0000001f00007c02 */ /* 0x000fce0008000f00 */
.L_x_154:
[----:B-1----:R1:W2:Y:S02]  /*97d0*/  SYNCS.PHASECHK.TRANS64.TRYWAIT P0, [R0+URZ+0x120], R3 ;  /* 0x00012003000075a7 */ /* 0x0022a400080011ff */
[----:B--2---:R-:W-:Y:S05]  /*97e0*/  @!P0 NANOSLEEP.SYNCS 0x989680 ;  /* 0x009896800000895d */ /* 0x004fea0003900000 */
[----:B------:R-:W2:Y:S02]  /*97f0*/  @!P0 SYNCS.PHASECHK.TRANS64 P0, [R0+URZ+0x120], R3 ;  /* 0x00012003000085a7 */ /* 0x000ea400080010ff */
[----:B--2---:R-:W-:Y:S05]  /*9800*/  @!P0 BRA `(.L_x_154) ;  /* 0xfffffffc00f08947 */ /* 0x004fea000383ffff */
[----:B------:R-:W-:Y:S05]  /*9810*/  BRA `(.L_x_155) ;  /* 0xffffff8c00547947 */ /* 0x000fea000383ffff */
.L_x_41:
[----:B------:R-:W-:-:S07]  /*9820*/  MOV R0, UR4 ;  /* 0x0000000400007c02 */ /* 0x000fce0008000f00 */
.L_x_156:
[----:B-1----:R1:W2:Y:S02]  /*9830*/  SYNCS.PHASECHK.TRANS64.TRYWAIT P0, [R0+URZ], R2 ;  /* 0x00000002000075a7 */ /* 0x0022a400080011ff */
[----:B--2---:R-:W-:Y:S05]  /*9840*/  @!P0 NANOSLEEP.SYNCS 0x989680 ;  /* 0x009896800000895d */ /* 0x004fea0003900000 */
[----:B------:R-:W2:Y:S02]  /*9850*/  @!P0 SYNCS.PHASECHK.TRANS64 P0, [R0+URZ], R2 ;  /* 0x00000002000085a7 */ /* 0x000ea400080010ff */
[----:B--2---:R-:W-:Y:S05]  /*9860*/  @!P0 BRA `(.L_x_156) ;  /* 0xfffffffc00f08947 */ /* 0x004fea000383ffff */
[----:B------:R-:W-:Y:S05]  /*9870*/  BRA `(.L_x_157) ;  /* 0xffffff9000ec7947 */ /* 0x000fea000383ffff */
.L_x_42:
[----:B------:R-:W-:-:S07]  /*9880*/  MOV R0, UR5 ;  /* 0x0000000500007c02 */ /* 0x000fce0008000f00 */
.L_x_158:
[----:B-1----:R1:W2:Y:S02]  /*9890*/  SYNCS.PHASECHK.TRANS64.TRYWAIT P0, [R0+URZ], R2 ;  /* 0x00000002000075a7 */ /* 0x0022a400080011ff */
[----:B--2---:R-:W-:Y:S05]  /*98a0*/  @!P0 NANOSLEEP.SYNCS 0x989680 ;  /* 0x009896800000895d */ /* 0x004fea0003900000 */
[----:B------:R-:W2:Y:S02]  /*98b0*/  @!P0 SYNCS.PHASECHK.TRANS64 P0, [R0+URZ], R2 ;  /* 0x00000002000085a7 */ /* 0x000ea400080010ff */
[----:B--2---:R-:W-:Y:S05]  /*98c0*/  @!P0 BRA `(.L_x_158) ;  /* 0xfffffffc00f08947 */ /* 0x004fea000383ffff */
[----:B------:R-:W-:Y:S05]  /*98d0*/  BRA `(.L_x_159) ;  /* 0xffffff9000fc7947 */ /* 0x000fea000383ffff */
.L_x_43:
[----:B------:R-:W-:-:S07]  /*98e0*/  MOV R0, UR5 ;  /* 0x0000000500007c02 */ /* 0x000fce0008000f00 */
.L_x_160:
[----:B-1----:R1:W2:Y:S02]  /*98f0*/  SYNCS.PHASECHK.TRANS64.TRYWAIT P0, [R0+URZ], R2 ;  /* 0x00000002000075a7 */ /* 0x0022a400080011ff */
[----:B--2---:R-:W-:Y:S05]  /*9900*/  @!P0 NANOSLEEP.SYNCS 0x989680 ;  /* 0x009896800000895d */ /* 0x004fea0003900000 */
[----:B------:R-:W2:Y:S02]  /*9910*/  @!P0 SYNCS.PHASECHK.TRANS64 P0, [R0+URZ], R2 ;  /* 0x00000002000085a7 */ /* 0x000ea400080010ff */
[----:B--2---:R-:W-:Y:S05]  /*9920*/  @!P0 BRA `(.L_x_160) ;  /* 0xfffffffc00f08947 */ /* 0x004fea000383ffff */
[----:B------:R-:W-:Y:S05]  /*9930*/  BRA `(.L_x_161) ;  /* 0xffffff94000c7947 */ /* 0x000fea000383ffff */
.L_x_44:
[----:B------:R-:W-:-:S07]  /*9940*/  MOV R0, UR5 ;  /* 0x0000000500007c02 */ /* 0x000fce0008000f00 */
.L_x_162:
[----:B-1----:R1:W2:Y:S02]  /*9950*/  SYNCS.PHASECHK.TRANS64.TRYWAIT P0, [R0+URZ], R2 ;  /* 0x00000002000075a7 */ /* 0x0022a400080011ff */
[----:B--2---:R-:W-:Y:S05]  /*9960*/  @!P0 NANOSLEEP.SYNCS 0x989680 ;  /* 0x009896800000895d */ /* 0x004fea0003900000 */
[----:B------:R-:W2:Y:S02]  /*9970*/  @!P0 SYNCS.PHASECHK.TRANS64 P0, [R0+URZ], R2 ;  /* 0x00000002000085a7 */ /* 0x000ea400080010ff */
[----:B--2---:R-:W-:Y:S05]  /*9980*/  @!P0 BRA `(.L_x_162) ;  /* 0xfffffffc00f08947 */ /* 0x004fea000383ffff */
[----:B------:R-:W-:Y:S05]  /*9990*/  BRA `(.L_x_163) ;  /* 0xffffff94001c7947 */ /* 0x000fea000383ffff */
.L_x_45:
[----:B------:R-:W-:-:S07]  /*99a0*/  MOV R0, UR5 ;  /* 0x0000000500007c02 */ /* 0x000fce0008000f00 */
.L_x_164:
[----:B-1----:R1:W2:Y:S02]  /*99b0*/  SYNCS.PHASECHK.TRANS64.TRYWAIT P0, [R0+URZ], R2 ;  /* 0x00000002000075a7 */ /* 0x0022a400080011ff */
[----:B--2---:R-:W-:Y:S05]  /*99c0*/  @!P0 NANOSLEEP.SYNCS 0x989680 ;  /* 0x009896800000895d */ /* 0x004fea0003900000 */
[----:B------:R-:W2:Y:S02]  /*99d0*/  @!P0 SYNCS.PHASECHK.TRANS64 P0, [R0+URZ], R2 ;  /* 0x00000002000085a7 */ /* 0x000ea400080010ff */
[----:B--2---:R-:W-:Y:S05]  /*99e0*/  @!P0 BRA `(.L_x_164) ;  /* 0xfffffffc00f08947 */ /* 0x004fea000383ffff */
[----:B------:R-:W-:Y:S05]  /*99f0*/  BRA `(.L_x_165) ;  /* 0xffffff94002c7947 */ /* 0x000fea000383ffff */
.L_x_46:
[----:B------:R-:W-:-:S07]  /*9a00*/  MOV R0, UR5 ;  /* 0x0000000500007c02 */ /* 0x000fce0008000f00 */
.L_x_166:
[----:B-1----:R1:W2:Y:S02]  /*9a10*/  SYNCS.PHASECHK.TRANS64.TRYWAIT P0, [R0+URZ], R2 ;  /* 0x00000002000075a7 */ /* 0x0022a400080011ff */
[----:B--2---:R-:W-:Y:S05]  /*9a20*/  @!P0 NANOSLEEP.SYNCS 0x989680 ;  /* 0x009896800000895d */ /* 0x004fea0003900000 */
[----:B------:R-:W2:Y:S02]  /*9a30*/  @!P0 SYNCS.PHASECHK.TRANS64 P0, [R0+URZ], R2 ;  /* 0x00000002000085a7 */ /* 0x000ea400080010ff */
[----:B--2---:R-:W-:Y:S05]  /*9a40*/  @!P0 BRA `(.L_x_166) ;  /* 0xfffffffc00f08947 */ /* 0x004fea000383ffff */
[----:B------:R-:W-:Y:S05]  /*9a50*/  BRA `(.L_x_167) ;  /* 0xffffff94003c7947 */ /* 0x000fea000383ffff */
.L_x_47:
[----:B------:R-:W-:-:S07]  /*9a60*/  MOV R0, UR5 ;  /* 0x0000000500007c02 */ /* 0x000fce0008000f00 */
.L_x_168:
[----:B-1----:R1:W2:Y:S02]  /*9a70*/  SYNCS.PHASECHK.TRANS64.TRYWAIT P0, [R0+URZ], R2 ;  /* 0x00000002000075a7 */ /* 0x0022a400080011ff */
[----:B--2---:R-:W-:Y:S05]  /*9a80*/  @!P0 NANOSLEEP.SYNCS 0x989680 ;  /* 0x009896800000895d */ /* 0x004fea0003900000 */
[----:B------:R-:W2:Y:S02]  /*9a90*/  @!P0 SYNCS.PHASECHK.TRANS64 P0, [R0+URZ], R2 ;  /* 0x00000002000085a7 */ /* 0x000ea400080010ff */
[----:B--2---:R-:W-:Y:S05]  /*9aa0*/  @!P0 BRA `(.L_x_168) ;  /* 0xfffffffc00f08947 */ /* 0x004fea000383ffff */
[----:B------:R-:W-:Y:S05]  /*9ab0*/  BRA `(.L_x_169) ;  /* 0xffffff94004c7947 */ /* 0x000fea000383ffff */
.L_x_48:
[----:B------:R-:W-:-:S07]  /*9ac0*/  MOV R0, UR5 ;  /* 0x0000000500007c02 */ /* 0x000fce0008000f00 */
.L_x_170:
[----:B-1----:R1:W2:Y:S02]  /*9ad0*/  SYNCS.PHASECHK.TRANS64.TRYWAIT P0, [R0+URZ], R2 ;  /* 0x00000002000075a7 */ /* 0x0022a400080011ff */
[----:B--2---:R-:W-:Y:S05]  /*9ae0*/  @!P0 NANOSLEEP.SYNCS 0x989680 ;  /* 0x009896800000895d */ /* 0x004fea0003900000 */
[----:B------:R-:W2:Y:S02]  /*9af0*/  @!P0 SYNCS.PHASECHK.TRANS64 P0, [R0+URZ], R2 ;  /* 0x00000002000085a7 */ /* 0x000ea400080010ff */
[----:B--2---:R-:W-:Y:S05]  /*9b00*/  @!P0 BRA `(.L_x_170) ;  /* 0xfffffffc00f08947 */ /* 0x004fea000383ffff */
[----:B------:R-:W-:Y:S05]  /*9b10*/  BRA `(.L_x_171) ;  /* 0xffffff94005c7947 */ /* 0x000fea000383ffff */
.L_x_49:
[----:B------:R-:W-:-:S07]  /*9b20*/  MOV R0, UR5 ;  /* 0x0000000500007c02 */ /* 0x000fce0008000f00 */
.L_x_172:
[----:B-1----:R1:W2:Y:S02]  /*9b30*/  SYNCS.PHASECHK.TRANS64.TRYWAIT P0, [R0+URZ], R2 ;  /* 0x00000002000075a7 */ /* 0x0022a400080011ff */
[----:B--2---:R-:W-:Y:S05]  /*9b40*/  @!P0 NANOSLEEP.SYNCS 0x989680 ;  /* 0x009896800000895d */ /* 0x004fea0003900000 */
[----:B------:R-:W2:Y:S02]  /*9b50*/  @!P0 SYNCS.PHASECHK.TRANS64 P0, [R0+URZ], R2 ;  /* 0x00000002000085a7 */ /* 0x000ea400080010ff */
[----:B--2---:R-:W-:Y:S05]  /*9b60*/  @!P0 BRA `(.L_x_172) ;  /* 0xfffffffc00f08947 */ /* 0x004fea000383ffff */
[----:B------:R-:W-:Y:S05]  /*9b70*/  BRA `(.L_x_173) ;  /* 0xffffff94006c7947 */ /* 0x000fea000383ffff */
.L_x_50:
[----:B------:R-:W-:-:S07]  /*9b80*/  MOV R0, UR5 ;  /* 0x0000000500007c02 */ /* 0x000fce0008000f00 */
.L_x_174:
[----:B-1----:R1:W2:Y:S02]  /*9b90*/  SYNCS.PHASECHK.TRANS64.TRYWAIT P0, [R0+URZ], R2 ;  /* 0x00000002000075a7 */ /* 0x0022a400080011ff */
[----:B--2---:R-:W-:Y:S05]  /*9ba0*/  @!P0 NANOSLEEP.SYNCS 0x989680 ;  /* 0x009896800000895d */ /* 0x004fea0003900000 */
[----:B------:R-:W2:Y:S02]  /*9bb0*/  @!P0 SYNCS.PHASECHK.TRANS64 P0, [R0+URZ], R2 ;  /* 0x00000002000085a7 */ /* 0x000ea400080010ff */
[----:B--2---:R-:W-:Y:S05]  /*9bc0*/  @!P0 BRA `(.L_x_174) ;  /* 0xfffffffc00f08947 */ /* 0x004fea000383ffff */
[----:B------:R-:W-:Y:S05]  /*9bd0*/  BRA `(.L_x_175) ;  /* 0xffffff94007c7947 */ /* 0x000fea000383ffff */
.L_x_51:
[----:B------:R-:W-:-:S07]  /*9be0*/  MOV R0, UR5 ;  /* 0x0000000500007c02 */ /* 0x000fce0008000f00 */
.L_x_176:
[----:B-1----:R1:W2:Y:S02]  /*9bf0*/  SYNCS.PHASECHK.TRANS64.TRYWAIT P0, [R0+URZ], R2 ;  /* 0x00000002000075a7 */ /* 0x0022a400080011ff */
[----:B--2---:R-:W-:Y:S05]  /*9c00*/  @!P0 NANOSLEEP.SYNCS 0x989680 ;  /* 0x009896800000895d */ /* 0x004fea0003900000 */
[----:B------:R-:W2:Y:S02]  /*9c10*/  @!P0 SYNCS.PHASECHK.TRANS64 P0, [R0+URZ], R2 ;  /* 0x00000002000085a7 */ /* 0x000ea400080010ff */
[----:B--2---:R-:W-:Y:S05]  /*9c20*/  @!P0 BRA `(.L_x_176) ;  /* 0xfffffffc00f08947 */ /* 0x004fea000383ffff */
[----:B------:R-:W-:Y:S05]  /*9c30*/  BRA `(.L_x_177) ;  /* 0xffffff94008c7947 */ /* 0x000fea000383ffff */
.L_x_52:
[----:B------:R-:W-:-:S07]  /*9c40*/  MOV R0, UR5 ;  /* 0x0000000500007c02 */ /* 0x000fce0008000f00 */
.L_x_178:
[----:B-1----:R1:W2:Y:S02]  /*9c50*/  SYNCS.PHASECHK.TRANS64.TRYWAIT P0, [R0+URZ], R2 ;  /* 0x00000002000075a7 */ /* 0x0022a400080011ff */
[----:B--2---:R-:W-:Y:S05]  /*9c60*/  @!P0 NANOSLEEP.SYNCS 0x989680 ;  /* 0x009896800000895d */ /* 0x004fea0003900000 */
[----:B------:R-:W2:Y:S02]  /*9c70*/  @!P0 SYNCS.PHASECHK.TRANS64 P0, [R0+URZ], R2 ;  /* 0x00000002000085a7 */ /* 0x000ea400080010ff */
[----:B--2---:R-:W-:Y:S05]  /*9c80*/  @!P0 BRA `(.L_x_178) ;  /* 0xfffffffc00f08947 */ /* 0x004fea000383ffff */
[----:B------:R-:W-:Y:S05]  /*9c90*/  BRA `(.L_x_179) ;  /* 0xffffff94009c7947 */ /* 0x000fea000383ffff */
.L_x_55:
[----:B------:R-:W-:-:S07]  /*9ca0*/  MOV R4, UR4 ;  /* 0x0000000400047c02 */ /* 0x000fce0008000f00 */
.L_x_180:
[----:B--2---:R2:W3:Y:S02]  /*9cb0*/  SYNCS.PHASECHK.TRANS64.TRYWAIT P1, [R4+URZ+0x128], R6 ;  /* 0x00012806040075a7 */ /* 0x0044e400080211ff */
[----:B---3--:R-:W-:Y:S05]  /*9cc0*/  @!P1 NANOSLEEP.SYNCS 0x989680 ;  /* 0x009896800000995d */ /* 0x008fea0003900000 */
[----:B------:R-:W3:Y:S02]  /*9cd0*/  @!P1 SYNCS.PHASECHK.TRANS64 P1, [R4+URZ+0x128], R6 ;  /* 0x00012806040095a7 */ /* 0x000ee400080210ff */
[----:B---3--:R-:W-:Y:S05]  /*9ce0*/  @!P1 BRA `(.L_x_180) ;  /* 0xfffffffc00f09947 */ /* 0x008fea000383ffff */
[----:B------:R-:W-:Y:S05]  /*9cf0*/  BRA `(.L_x_181) ;  /* 0xffffff98000c7947 */ /* 0x000fea000383ffff */
.L_x_56:
[----:B--2---:R-:W-:-:S07]  /*9d00*/  MOV R4, UR4 ;  /* 0x0000000400047c02 */ /* 0x004fce0008000f00 */
.L_x_182:
[----:B--2---:R2:W3:Y:S02]  /*9d10*/  SYNCS.PHASECHK.TRANS64.TRYWAIT P1, [R4+URZ+0x120], R5 ;  /* 0x00012005040075a7 */ /* 0x0044e400080211ff */
[----:B---3--:R-:W-:Y:S05]  /*9d20*/  @!P1 NANOSLEEP.SYNCS 0x989680 ;  /* 0x009896800000995d */ /* 0x008fea0003900000 */
[----:B------:R-:W3:Y:S02]  /*9d30*/  @!P1 SYNCS.PHASECHK.TRANS64 P1, [R4+URZ+0x120], R5 ;  /* 0x00012005040095a7 */ /* 0x000ee400080210ff */
[----:B---3--:R-:W-:Y:S05]  /*9d40*/  @!P1 BRA `(.L_x_182) ;  /* 0xfffffffc00f09947 */ /* 0x008fea000383ffff */
[----:B------:R-:W-:Y:S05]  /*9d50*/  BRA `(.L_x_183) ;  /* 0xffffff9800147947 */ /* 0x000fea000383ffff */
.L_x_66:
[----:B--2---:R-:W-:-:S04]  /*9d60*/  MOV R5, UR5 ;  /* 0x0000000500057c02 */ /* 0x004fc80008000f00 */
[----:B------:R2:W3:Y:S03]  /*9d70*/  SYNCS.PHASECHK.TRANS64.TRYWAIT P0, [R5+URZ+0x8], R6 ;  /* 0x00000806050075a7 */ /* 0x0004e600080011ff */
[----:B---3--:R-:W-:Y:S05]  /*9d80*/  @!P0 NANOSLEEP.SYNCS 0x989680 ;  /* 0x009896800000895d */ /* 0x008fea0003900000 */
[----:B------:R-:W3:Y:S02]  /*9d90*/  @!P0 SYNCS.PHASECHK.TRANS64 P0, [R5+URZ+0x8], R6 ;  /* 0x00000806050085a7 */ /* 0x000ee400080010ff */
[----:B---3--:R-:W-:Y:S05]  /*9da0*/  @!P0 BRA `(.L_x_66) ;  /* 0xfffffffc00ec8947 */ /* 0x008fea000383ffff */
[----:B------:R-:W-:Y:S05]  /*9db0*/  BRA `(.L_x_65) ;  /* 0xffffff9800e07947 */ /* 0x000fea000383ffff */
.L_x_68:
[----:B------:R-:W-:Y:S01]  /*9dc0*/  BSSY B0, `(.L_x_184) ;  /* 0x0000006000007945 */ /* 0x000fe20003800000 */
[----:B------:R-:W-:-:S07]  /*9dd0*/  MOV R15, 0xffffffff ;  /* 0xffffffff000f7802 */ /* 0x000fce0000000f00 */
[----:B-12--5:R-:W-:Y:S05]  /*9de0*/  WARPSYNC.COLLECTIVE R15, `(.L_x_185) ;  /* 0x000000000f0c7348 */ /* 0x026fea0003c00000 */
[----:B------:R-:W-:Y:S02]  /*9df0*/  ELECT P6, UR79, PT ;  /* 0x00000000004f782f */ /* 0x000fe400038c0000 */
[----:B------:R-:W-:Y:S01]  /*9e00*/  MOV R14, UR79 ;  /* 0x0000004f000e7c02 */ /* 0x000fe20008000f00 */
[----:B-12--5:R-:W-:Y:S10]  /*9e10*/  ENDCOLLECTIVE ;  /* 0x000000000000791b */ /* 0x026ff40003800000 */
.L_x_185:
[----:B------:R-:W-:Y:S05]  /*9e20*/  BSYNC B0 ;  /* 0x0000000000007941 */ /* 0x000fea0003800000 */
.L_x_184:
[----:B------:R-:W-:Y:S05]  /*9e30*/  BRA `(.L_x_186) ;  /* 0xffffff9c00107947 */ /* 0x000fea000383ffff */
.L_x_70:
[----:B--2---:R-:W-:-:S04]  /*9e40*/  MOV R3, UR5 ;  /* 0x0000000500037c02 */ /* 0x004fc80008000f00 */
[----:B------:R2:W3:Y:S03]  /*9e50*/  SYNCS.PHASECHK.TRANS64.TRYWAIT P0, [R3+URZ+0x8], R4 ;  /* 0x00000804030075a7 */ /* 0x0004e600080011ff */
[----:B---3--:R-:W-:Y:S05]  /*9e60*/  @!P0 NANOSLEEP.SYNCS 0x989680 ;  /* 0x009896800000895d */ /* 0x008fea0003900000 */
[----:B------:R-:W3:Y:S02]  /*9e70*/  @!P0 SYNCS.PHASECHK.TRANS64 P0, [R3+URZ+0x8], R4 ;  /* 0x00000804030085a7 */ /* 0x000ee400080010ff */
[----:B---3--:R-:W-:Y:S05]  /*9e80*/  @!P0 BRA `(.L_x_70) ;  /* 0xfffffffc00ec8947 */ /* 0x008fea000383ffff */
[----:B------:R-:W-:Y:S05]  /*9e90*/  BRA `(.L_x_69) ;  /* 0xffffff9c00147947 */ /* 0x000fea000383ffff */
.L_x_71:
[----:B------:R-:W-:-:S07]  /*9ea0*/  MOV R4, UR20 ;  /* 0x0000001400047c02 */ /* 0x000fce0008000f00 */
.L_x_187:
[----:B-1----:R1:W2:Y:S02]  /*9eb0*/  SYNCS.PHASECHK.TRANS64.TRYWAIT P0, [R4+URZ+0x120], R5 ;  /* 0x00012005040075a7 */ /* 0x0022a400080011ff */
[----:B--2---:R-:W-:Y:S05]  /*9ec0*/  @!P0 NANOSLEEP.SYNCS 0x989680 ;  /* 0x009896800000895d */ /* 0x004fea0003900000 */
[----:B------:R-:W2:Y:S02]  /*9ed0*/  @!P0 SYNCS.PHASECHK.TRANS64 P0, [R4+URZ+0x120], R5 ;  /* 0x00012005040085a7 */ /* 0x000ea400080010ff */
[----:B--2---:R-:W-:Y:S05]  /*9ee0*/  @!P0 BRA `(.L_x_187) ;  /* 0xfffffffc00f08947 */ /* 0x004fea000383ffff */
[----:B------:R-:W-:Y:S05]  /*9ef0*/  BRA `(.L_x_188) ;  /* 0xffffffa000107947 */ /* 0x000fea000383ffff */
.L_x_73:
[----:B------:R-:W-:-:S07]  /*9f00*/  MOV R4, UR25 ;  /* 0x0000001900047c02 */ /* 0x000fce0008000f00 */
.L_x_189:
[----:B-1----:R1:W2:Y:S02]  /*9f10*/  SYNCS.PHASECHK.TRANS64.TRYWAIT P0, [R4+URZ+0x140], R5 ;  /* 0x00014005040075a7 */ /* 0x0022a400080011ff */
[----:B--2---:R-:W-:Y:S05]  /*9f20*/  @!P0 NANOSLEEP.SYNCS 0x989680 ;  /* 0x009896800000895d */ /* 0x004fea0003900000 */
[----:B------:R-:W2:Y:S02]  /*9f30*/  @!P0 SYNCS.PHASECHK.TRANS64 P0, [R4+URZ+0x140], R5 ;  /* 0x00014005040085a7 */ /* 0x000ea400080010ff */
[----:B--2---:R-:W-:Y:S05]  /*9f40*/  @!P0 BRA `(.L_x_189) ;  /* 0xfffffffc00f08947 */ /* 0x004fea000383ffff */
[----:B------:R-:W-:Y:S05]  /*9f50*/  BRA `(.L_x_72) ;  /* 0xffffffa000307947 */ /* 0x000fea000383ffff */
.L_x_77:
[----:B-1----:R-:W-:Y:S07]  /*9f60*/  MOV R4, UR18 ;  /* 0x0000001200047c02 */ /* 0x002fee0008000f00 */
.L_x_190:
[----:B-1----:R1:W2:Y:S02]  /*9f70*/  SYNCS.PHASECHK.TRANS64.TRYWAIT P0, [R4+URZ], R6 ;  /* 0x00000006040075a7 */ /* 0x0022a400080011ff */
[----:B--2---:R-:W-:Y:S05]  /*9f80*/  @!P0 NANOSLEEP.SYNCS 0x989680 ;  /* 0x009896800000895d */ /* 0x004fea0003900000 */
[----:B------:R-:W2:Y:S02]  /*9f90*/  @!P0 SYNCS.PHASECHK.TRANS64 P0, [R4+URZ], R6 ;  /* 0x00000006040085a7 */ /* 0x000ea400080010ff */
[----:B--2---:R-:W-:Y:S05]  /*9fa0*/  @!P0 BRA `(.L_x_190) ;  /* 0xfffffffc00f08947 */ /* 0x004fea000383ffff */
[----:B------:R-:W-:Y:S05]  /*9fb0*/  BRA `(.L_x_76) ;  /* 0xffffffa000547947 */ /* 0x000fea000383ffff */
.L_x_81:
[----:B--2---:R-:W-:-:S07]  /*9fc0*/  MOV R0, UR4 ;  /* 0x0000000400007c02 */ /* 0x004fce0008000f00 */
.L_x_191:
[----:B--2---:R2:W3:Y:S02]  /*9fd0*/  SYNCS.PHASECHK.TRANS64.TRYWAIT P0, [R0+URZ], R2 ;  /* 0x00000002000075a7 */ /* 0x0044e400080011ff */
[----:B---3--:R-:W-:Y:S05]  /*9fe0*/  @!P0 NANOSLEEP.SYNCS 0x989680 ;  /* 0x009896800000895d */ /* 0x008fea0003900000 */
[----:B------:R-:W3:Y:S02]  /*9ff0*/  @!P0 SYNCS.PHASECHK.TRANS64 P0, [R0+URZ], R2 ;  /* 0x00000002000085a7 */ /* 0x000ee400080010ff */
[----:B---3--:R-:W-:Y:S05]  /*a000*/  @!P0 BRA `(.L_x_191) ;  /* 0xfffffffc00f08947 */ /* 0x008fea000383ffff */
[----:B------:R-:W-:Y:S05]  /*a010*/  BRA `(.L_x_192) ;  /* 0xffffffa4005c7947 */ /* 0x000fea000383ffff */
.L_x_84:
[----:B------:R-:W-:-:S07]  /*a020*/  MOV R0, UR20 ;  /* 0x0000001400007c02 */ /* 0x000fce0008000f00 */
.L_x_193:
[----:B--2---:R2:W3:Y:S02]  /*a030*/  SYNCS.PHASECHK.TRANS64.TRYWAIT P1, [R0+URZ+0x150], R2 ;  /* 0x00015002000075a7 */ /* 0x0044e400080211ff */
[----:B---3--:R-:W-:Y:S05]  /*a040*/  @!P1 NANOSLEEP.SYNCS 0x989680 ;  /* 0x009896800000995d */ /* 0x008fea0003900000 */
[----:B------:R-:W3:Y:S02]  /*a050*/  @!P1 SYNCS.PHASECHK.TRANS64 P1, [R0+URZ+0x150], R2 ;  /* 0x00015002000095a7 */ /* 0x000ee400080210ff */
[----:B---3--:R-:W-:Y:S05]  /*a060*/  @!P1 BRA `(.L_x_193) ;  /* 0xfffffffc00f09947 */ /* 0x008fea000383ffff */
[----:B------:R-:W-:Y:S05]  /*a070*/  BRA `(.L_x_194) ;  /* 0xffffffa400a87947 */ /* 0x000fea000383ffff */
.L_x_89:
[----:B------:R-:W-:Y:S07]  /*a080*/  MOV R2, UR31 ;  /* 0x0000001f00027c02 */ /* 0x000fee0008000f00 */
.L_x_195:
[----:B-1----:R1:W2:Y:S02]  /*a090*/  SYNCS.PHASECHK.TRANS64.TRYWAIT P0, [R2+URZ+0x120], R3 ;  /* 0x00012003020075a7 */ /* 0x0022a400080011ff */
[----:B--2---:R-:W-:Y:S05]  /*a0a0*/  @!P0 NANOSLEEP.SYNCS 0x989680 ;  /* 0x009896800000895d */ /* 0x004fea0003900000 */
[----:B------:R-:W2:Y:S02]  /*a0b0*/  @!P0 SYNCS.PHASECHK.TRANS64 P0, [R2+URZ+0x120], R3 ;  /* 0x00012003020085a7 */ /* 0x000ea400080010ff */
[----:B--2---:R-:W-:Y:S05]  /*a0c0*/  @!P0 BRA `(.L_x_195) ;  /* 0xfffffffc00f08947 */ /* 0x004fea000383ffff */
[----:B------:R-:W-:Y:S05]  /*a0d0*/  BRA `(.L_x_196) ;  /* 0xffffffa800fc7947 */ /* 0x000fea000383ffff */
.L_x_92:
[----:B------:R-:W-:Y:S07]  /*a0e0*/  MOV R2, UR31 ;  /* 0x0000001f00027c02 */ /* 0x000fee0008000f00 */
.L_x_197:
[----:B-1----:R1:W2:Y:S02]  /*a0f0*/  SYNCS.PHASECHK.TRANS64.TRYWAIT P2, [R2+URZ+0x118], R3 ;  /* 0x00011803020075a7 */ /* 0x0022a400080411ff */
[----:B--2---:R-:W-:Y:S05]  /*a100*/  @!P2 NANOSLEEP.SYNCS 0x989680 ;  /* 0x009896800000a95d */ /* 0x004fea0003900000 */
[----:B------:R-:W2:Y:S02]  /*a110*/  @!P2 SYNCS.PHASECHK.TRANS64 P2, [R2+URZ+0x118], R3 ;  /* 0x000118030200a5a7 */ /* 0x000ea400080410ff */
[----:B--2---:R-:W-:Y:S05]  /*a120*/  @!P2 BRA `(.L_x_197) ;  /* 0xfffffffc00f0a947 */ /* 0x004fea000383ffff */
[----:B------:R-:W-:Y:S05]  /*a130*/  BRA `(.L_x_91) ;  /* 0xffffffb000607947 */ /* 0x000fea000383ffff */
.L_x_95:
[----:B-1----:R-:W-:Y:S07]  /*a140*/  MOV R2, UR31 ;  /* 0x0000001f00027c02 */ /* 0x002fee0008000f00 */
.L_x_198:
[----:B-1----:R1:W2:Y:S02]  /*a150*/  SYNCS.PHASECHK.TRANS64.TRYWAIT P1, [R2+URZ+0xf0], R8 ;  /* 0x0000f008020075a7 */ /* 0x0022a400080211ff */
[----:B--2---:R-:W-:Y:S05]  /*a160*/  @!P1 NANOSLEEP.SYNCS 0x989680 ;  /* 0x009896800000995d */ /* 0x004fea0003900000 */
[----:B------:R-:W2:Y:S02]  /*a170*/  @!P1 SYNCS.PHASECHK.TRANS64 P1, [R2+URZ+0xf0], R8 ;  /* 0x0000f008020095a7 */ /* 0x000ea400080210ff */
[----:B--2---:R-:W-:Y:S05]  /*a180*/  @!P1 BRA `(.L_x_198) ;  /* 0xfffffffc00f09947 */ /* 0x004fea000383ffff */
[----:B------:R-:W-:Y:S05]  /*a190*/  BRA `(.L_x_199) ;  /* 0xffffffb000f07947 */ /* 0x000fea000383ffff */
.L_x_96:
[----:B------:R-:W-:Y:S07]  /*a1a0*/  MOV R2, UR31 ;  /* 0x0000001f00027c02 */ /* 0x000fee0008000f00 */
.L_x_200:
[----:B-1----:R1:W2:Y:S02]  /*a1b0*/  SYNCS.PHASECHK.TRANS64.TRYWAIT P1, [R2+URZ+0xf8], R8 ;  /* 0x0000f808020075a7 */ /* 0x0022a400080211ff */
[----:B--2---:R-:W-:Y:S05]  /*a1c0*/  @!P1 NANOSLEEP.SYNCS 0x989680 ;  /* 0x009896800000995d */ /* 0x004fea0003900000 */
[----:B------:R-:W2:Y:S02]  /*a1d0*/  @!P1 SYNCS.PHASECHK.TRANS64 P1, [R2+URZ+0xf8], R8 ;  /* 0x0000f808020095a7 */ /* 0x000ea400080210ff */
[----:B--2---:R-:W-:Y:S05]  /*a1e0*/  @!P1 BRA `(.L_x_200) ;  /* 0xfffffffc00f09947 */ /* 0x004fea000383ffff */
[----:B------:R-:W-:Y:S05]  /*a1f0*/  BRA `(.L_x_201) ;  /* 0xffffffb400487947 */ /* 0x000fea000383ffff */
.L_x_97:
[----:B------:R-:W-:Y:S07]  /*a200*/  MOV R2, UR31 ;  /* 0x0000001f00027c02 */ /* 0x000fee0008000f00 */
.L_x_202:
[----:B-1----:R1:W2:Y:S02]  /*a210*/  SYNCS.PHASECHK.TRANS64.TRYWAIT P1, [R2+URZ+0x100], R8 ;  /* 0x00010008020075a7 */ /* 0x0022a400080211ff */
[----:B--2---:R-:W-:Y:S05]  /*a220*/  @!P1 NANOSLEEP.SYNCS 0x989680 ;  /* 0x009896800000995d */ /* 0x004fea0003900000 */
[----:B------:R-:W2:Y:S02]  /*a230*/  @!P1 SYNCS.PHASECHK.TRANS64 P1, [R2+URZ+0x100], R8 ;  /* 0x00010008020095a7 */ /* 0x000ea400080210ff */
[----:B--2---:R-:W-:Y:S05]  /*a240*/  @!P1 BRA `(.L_x_202) ;  /* 0xfffffffc00f09947 */ /* 0x004fea000383ffff */
[----:B------:R-:W-:Y:S05]  /*a250*/  BRA `(.L_x_203) ;  /* 0xffffffb400b07947 */ /* 0x000fea000383ffff */
.L_x_98:
[----:B------:R-:W-:Y:S07]  /*a260*/  MOV R2, UR31 ;  /* 0x0000001f00027c02 */ /* 0x000fee0008000f00 */
.L_x_204:
[----:B-1----:R1:W2:Y:S02]  /*a270*/  SYNCS.PHASECHK.TRANS64.TRYWAIT P0, [R2+URZ+0x108], R8 ;  /* 0x00010808020075a7 */ /* 0x0022a400080011ff */
[----:B--2---:R-:W-:Y:S05]  /*a280*/  @!P0 NANOSLEEP.SYNCS 0x989680 ;  /* 0x009896800000895d */ /* 0x004fea0003900000 */
[----:B------:R-:W2:Y:S02]  /*a290*/  @!P0 SYNCS.PHASECHK.TRANS64 P0, [R2+URZ+0x108], R8 ;  /* 0x00010808020085a7 */ /* 0x000ea400080010ff */
[----:B--2---:R-:W-:Y:S05]  /*a2a0*/  @!P0 BRA `(.L_x_204) ;  /* 0xfffffffc00f08947 */ /* 0x004fea000383ffff */
[----:B------:R-:W-:Y:S05]  /*a2b0*/  BRA `(.L_x_205) ;  /* 0xffffffb800207947 */ /* 0x000fea000383ffff */
.L_x_100:
[----:B--2---:R-:W-:-:S07]  /*a2c0*/  MOV R0, UR31 ;  /* 0x0000001f00007c02 */ /* 0x004fce0008000f00 */
.L_x_206:
[----:B-1----:R1:W2:Y:S02]  /*a2d0*/  SYNCS.PHASECHK.TRANS64.TRYWAIT P0, [R0+URZ+0xf0], R2 ;  /* 0x0000f002000075a7 */ /* 0x0022a400080011ff */
[----:B--2---:R-:W-:Y:S05]  /*a2e0*/  @!P0 NANOSLEEP.SYNCS 0x989680 ;  /* 0x009896800000895d */ /* 0x004fea0003900000 */
[----:B------:R-:W2:Y:S02]  /*a2f0*/  @!P0 SYNCS.PHASECHK.TRANS64 P0, [R0+URZ+0xf0], R2 ;  /* 0x0000f002000085a7 */ /* 0x000ea400080010ff */
[----:B--2---:R-:W-:Y:S05]  /*a300*/  @!P0 BRA `(.L_x_206) ;  /* 0xfffffffc00f08947 */ /* 0x004fea000383ffff */
[----:B------:R-:W-:Y:S05]  /*a310*/  BRA `(.L_x_207) ;  /* 0xffffffb800a87947 */ /* 0x000fea000383ffff */
.L_x_101:
[----:B-12---:R-:W-:-:S07]  /*a320*/  MOV R0, UR31 ;  /* 0x0000001f00007c02 */ /* 0x006fce0008000f00 */
.L_x_208:
[----:B-1----:R1:W2:Y:S02]  /*a330*/  SYNCS.PHASECHK.TRANS64.TRYWAIT P0, [R0+URZ+0xf8], R2 ;  /* 0x0000f802000075a7 */ /* 0x0022a400080011ff */
[----:B--2---:R-:W-:Y:S05]  /*a340*/  @!P0 NANOSLEEP.SYNCS 0x989680 ;  /* 0x009896800000895d */ /* 0x004fea0003900000 */
[----:B------:R-:W2:Y:S02]  /*a350*/  @!P0 SYNCS.PHASECHK.TRANS64 P0, [R0+URZ+0xf8], R2 ;  /* 0x0000f802000085a7 */ /* 0x000ea400080010ff */
[----:B--2---:R-:W-:Y:S05]  /*a360*/  @!P0 BRA `(.L_x_208) ;  /* 0xfffffffc00f08947 */ /* 0x004fea000383ffff */
[----:B------:R-:W-:Y:S05]  /*a370*/  BRA `(.L_x_209) ;  /* 0xffffffb800987947 */ /* 0x000fea000383ffff */
.L_x_102:
[----:B-12---:R-:W-:-:S07]  /*a380*/  MOV R0, UR31 ;  /* 0x0000001f00007c02 */ /* 0x006fce0008000f00 */
.L_x_210:
[----:B-1----:R1:W2:Y:S02]  /*a390*/  SYNCS.PHASECHK.TRANS64.TRYWAIT P0, [R0+URZ+0x100], R2 ;  /* 0x00010002000075a7 */ /* 0x0022a400080011ff */
[----:B--2---:R-:W-:Y:S05]  /*a3a0*/  @!P0 NANOSLEEP.SYNCS 0x989680 ;  /* 0x009896800000895d */ /* 0x004fea0003900000 */
[----:B------:R-:W2:Y:S02]  /*a3b0*/  @!P0 SYNCS.PHASECHK.TRANS64 P0, [R0+URZ+0x100], R2 ;  /* 0x00010002000085a7 */ /* 0x000ea400080010ff */
[----:B--2---:R-:W-:Y:S05]  /*a3c0*/  @!P0 BRA `(.L_x_210) ;  /* 0xfffffffc00f08947 */ /* 0x004fea000383ffff */
[----:B------:R-:W-:Y:S05]  /*a3d0*/  BRA `(.L_x_211) ;  /* 0xffffffb800887947 */ /* 0x000fea000383ffff */
.L_x_104:
[----:B------:R-:W-:Y:S07]  /*a3e0*/  MOV R0, UR44 ;  /* 0x0000002c00007c02 */ /* 0x000fee0008000f00 */
.L_x_212:
[----:B-1----:R1:W2:Y:S02]  /*a3f0*/  SYNCS.PHASECHK.TRANS64.TRYWAIT P0, [R0+URZ+0x120], R2 ;  /* 0x00012002000075a7 */ /* 0x0022a400080011ff */
[----:B--2---:R-:W-:Y:S05]  /*a400*/  @!P0 NANOSLEEP.SYNCS 0x989680 ;  /* 0x009896800000895d */ /* 0x004fea0003900000 */
[----:B------:R-:W2:Y:S02]  /*a410*/  @!P0 SYNCS.PHASECHK.TRANS64 P0, [R0+URZ+0x120], R2 ;  /* 0x00012002000085a7 */ /* 0x000ea400080010ff */
[----:B--2---:R-:W-:Y:S05]  /*a420*/  @!P0 BRA `(.L_x_212) ;  /* 0xfffffffc00f08947 */ /* 0x004fea000383ffff */
[----:B------:R-:W-:Y:S05]  /*a430*/  BRA `(.L_x_213) ;  /* 0xffffffbc00647947 */ /* 0x000fea000383ffff */
.L_x_115:
[----:B-1----:R-:W-:Y:S04]  /*a440*/  MOV R2, UR44 ;  /* 0x0000002c00027c02 */ /* 0x002fe80008000f00 */
[----:B------:R1:W3:Y:S03]  /*a450*/  SYNCS.PHASECHK.TRANS64.TRYWAIT P1, [R2+URZ+0xd0], R3 ;  /* 0x0000d003020075a7 */ /* 0x0002e600080211ff */
[----:B---3--:R-:W-:Y:S05]  /*a460*/  @!P1 NANOSLEEP.SYNCS 0x989680 ;  /* 0x009896800000995d */ /* 0x008fea0003900000 */
[----:B------:R-:W3:Y:S02]  /*a470*/  @!P1 SYNCS.PHASECHK.TRANS64 P1, [R2+URZ+0xd0], R3 ;  /* 0x0000d003020095a7 */ /* 0x000ee400080210ff */
[----:B---3--:R-:W-:Y:S05]  /*a480*/  @!P1 BRA `(.L_x_115) ;  /* 0xfffffffc00ec9947 */ /* 0x008fea000383ffff */
[----:B------:R-:W-:Y:S05]  /*a490*/  BRA `(.L_x_114) ;  /* 0xffffffcc00207947 */ /* 0x000fea000383ffff */
.L_x_117:
[----:B-1----:R1:W2:Y:S02]  /*a4a0*/  SYNCS.PHASECHK.TRANS64.TRYWAIT P0, [R63+URZ+0x130], R0 ;  /* 0x000130003f0075a7 */ /* 0x0022a400080011ff */
[----:B--2---:R-:W-:Y:S05]  /*a4b0*/  @!P0 NANOSLEEP.SYNCS 0x989680 ;  /* 0x009896800000895d */ /* 0x004fea0003900000 */
[----:B------:R-:W2:Y:S02]  /*a4c0*/  @!P0 SYNCS.PHASECHK.TRANS64 P0, [R63+URZ+0x130], R0 ;  /* 0x000130003f0085a7 */ /* 0x000ea400080010ff */
[----:B--2---:R-:W-:Y:S05]  /*a4d0*/  @!P0 BRA `(.L_x_117) ;  /* 0xfffffffc00f08947 */ /* 0x004fea000383ffff */
[----:B------:R-:W-:Y:S05]  /*a4e0*/  BRA `(.L_x_116) ;  /* 0xffffffcc00407947 */ /* 0x000fea000383ffff */
.L_x_126:
[----:B--2---:R2:W3:Y:S02]  /*a4f0*/  SYNCS.PHASECHK.TRANS64.TRYWAIT P0, [R4+URZ+0xd0], R0 ;  /* 0x0000d000040075a7 */ /* 0x0044e400080011ff */
[----:B---3--:R-:W-:Y:S05]  /*a500*/  @!P0 NANOSLEEP.SYNCS 0x989680 ;  /* 0x009896800000895d */ /* 0x008fea0003900000 */
[----:B------:R-:W3:Y:S02]  /*a510*/  @!P0 SYNCS.PHASECHK.TRANS64 P0, [R4+URZ+0xd0], R0 ;  /* 0x0000d000040085a7 */ /* 0x000ee400080010ff */
[----:B---3--:R-:W-:Y:S05]  /*a520*/  @!P0 BRA `(.L_x_126) ;  /* 0xfffffffc00f08947 */ /* 0x008fea000383ffff */
[----:B------:R-:W-:Y:S05]  /*a530*/  BRA `(.L_x_125) ;  /* 0xffffffd4005c7947 */ /* 0x000fea000383ffff */
.L_x_134:
[----:B--2---:R2:W3:Y:S02]  /*a540*/  SYNCS.PHASECHK.TRANS64.TRYWAIT P0, [R2+URZ+0xd0], R4 ;  /* 0x0000d004020075a7 */ /* 0x0044e400080011ff */
[----:B---3--:R-:W-:Y:S05]  /*a550*/  @!P0 NANOSLEEP.SYNCS 0x989680 ;  /* 0x009896800000895d */ /* 0x008fea0003900000 */
[----:B------:R-:W3:Y:S02]  /*a560*/  @!P0 SYNCS.PHASECHK.TRANS64 P0, [R2+URZ+0xd0], R4 ;  /* 0x0000d004020085a7 */ /* 0x000ee400080010ff */
[----:B---3--:R-:W-:Y:S05]  /*a570*/  @!P0 BRA `(.L_x_134) ;  /* 0xfffffffc00f08947 */ /* 0x008fea000383ffff */
[----:B------:R-:W-:Y:S05]  /*a580*/  BRA `(.L_x_133) ;  /* 0xffffffdc007c7947 */ /* 0x000fea000383ffff */
.L_x_142:
[----:B--2---:R2:W3:Y:S02]  /*a590*/  SYNCS.PHASECHK.TRANS64.TRYWAIT P0, [R3+URZ+0xd0], R0 ;  /* 0x0000d000030075a7 */ /* 0x0044e400080011ff */
[----:B---3--:R-:W-:Y:S05]  /*a5a0*/  @!P0 NANOSLEEP.SYNCS 0x989680 ;  /* 0x009896800000895d */ /* 0x008fea0003900000 */
[----:B------:R-:W3:Y:S02]  /*a5b0*/  @!P0 SYNCS.PHASECHK.TRANS64 P0, [R3+URZ+0xd0], R0 ;  /* 0x0000d000030085a7 */ /* 0x000ee400080010ff */
[----:B---3--:R-:W-:Y:S05]  /*a5c0*/  @!P0 BRA `(.L_x_142) ;  /* 0xfffffffc00f08947 */ /* 0x008fea000383ffff */
[----:B------:R-:W-:Y:S05]  /*a5d0*/  BRA `(.L_x_141) ;  /* 0xffffffe400987947 */ /* 0x000fea000383ffff */
        .weak           $__internal_0_$__cuda_sm10x_tcgen05_guardrail_trap_col_being_dealloced_not_returned_by_alloc
        .type           $__internal_0_$__cuda_sm10x_tcgen05_guardrail_trap_col_being_dealloced_not_returned_by_alloc,@function
        .size           $__internal_0_$__cuda_sm10x_tcgen05_guardrail_trap_col_being_dealloced_not_returned_by_alloc,($__internal_1_$__cuda_sm10x_tcgen05_guardrail_trap_phase_invalid_during_alloc - $__internal_0_$__cuda_sm10x_tcgen05_guardrail_trap_col_being_dealloced_not_returned_by_alloc)
$__internal_0_$__cuda_sm10x_tcgen05_guardrail_trap_col_being_dealloced_not_returned_by_alloc:
[----:B------:R-:W-:Y:S05]  /*a5e0*/  BPT.TRAP 0x1 ;  /* 0x000000040000795c */ /* 0x000fea0000300000 */
[----:B------:R-:W-:-:S04]  /*a5f0*/  HFMA2 R3, -RZ, RZ, 0, 0 ;  /* 0x00000000ff037431 */ /* 0x000fc800000001ff */
[----:B------:R-:W-:Y:S05]  /*a600*/  RET.REL.NODEC R2 `(_ZN7cutlass13device_kernelINS_4conv6kernel13ConvUniversalINS1_16ConvProblemShapeILNS1_8OperatorE0ELi2EEENS1_10collective14CollectiveConvINS1_47MainloopSm100TmaUmmaWarpSpecializedImplicitGemmILS5_0ELi13ELi2ELi1ELi2EN4cute5tupleIJNSA_1CILi2EEENSC_ILi1EEESE_EEEEENSB_IJNSC_ILi128EEESH_NSB_IJNSC_ILi64EEEEEEEEENS_6half_tESL_NSA_8TiledMMAINSA_8MMA_AtomIJNSA_26SM100_MMA_F16BF16_2x1SM_SSISL_SL_fLi128ELi128ELNSA_4UMMA5MajorE0ELSQ_0ELNSP_7ScaleInE0ELSR_0EEEEEENSA_6LayoutINSB_IJSE_SE_SE_EEENSB_IJNSC_ILi0EEESW_SW_EEEEENSB_IJNSA_10UnderscoreESZ_SZ_EEEEENS7_6detail27Sm100ImplicitGemmTileTraitsINSA_25SM100_TMA_2SM_LOAD_IM2COLENSA_14ComposedLayoutINSA_7SwizzleILi3ELi4ELi3EEENSA_18smem_ptr_flag_bitsILi16EEENSU_INSB_IJNSC_ILi8EEESI_EEENSB_IJSI_SE_EEEEEEEvEENS13_INSA_18SM100_TMA_2SM_LOADES1E_vEEEENS_8epilogue10collective18CollectiveEpilogueINS1J_23Sm100TmaWarpSpecializedILi4ELi2ELi16ELb1ELb0EEEJNSB_IJSI_SH_SJ_EEENSB_IJNSU_ISI_SE_EENSU_INSB_IJNSC_ILi16EEESD_EEENSB_IJSE_SI_EEEEEEEESL_NSB_IJNSB_IJlllEEESE_SW_EEESL_S1W_NS1J_6fusion15FusionCallbacksIS1N_NS1X_17LinearCombinationISL_fSL_fLNS_15FloatRoundStyleE2EEES1O_S1U_JEEENSA_5SM1004TMEM4LOAD26SM100_TMEM_LOAD_32dp32b16xENSA_20SM90_TMA_LOAD_IM2COLENS15_INS16_ILi1ELi4ELi3EEES19_NSU_INSB_IJS1A_S1Q_EEENSB_IJS1Q_SE_EEEEEEENSA_39AutoVectorizingCopyWithAssumedAlignmentILi128EEENSA_21SM90_TMA_STORE_IM2COLES2C_S2E_S2E_EEEvvEEEEvNT_6ParamsE) ;  /* 0xffffff58027c7950 */ /* 0x000fea0003c3ffff */
        .weak           $__internal_1_$__cuda_sm10x_tcgen05_guardrail_trap_phase_invalid_during_alloc
        .type           $__internal_1_$__cuda_sm10x_tcgen05_guardrail_trap_phase_invalid_during_alloc,@function
        .size           $__internal_1_$__cuda_sm10x_tcgen05_guardrail_trap_phase_invalid_during_alloc,($__internal_2_$__cuda_sm10x_tcgen05_guardrail_trap_unallocated_columns_being_dealloced - $__internal_1_$__cuda_sm10x_tcgen05_guardrail_trap_phase_invalid_during_alloc)
$__internal_1_$__cuda_sm10x_tcgen05_guardrail_trap_phase_invalid_during_alloc:
[----:B------:R-:W-:Y:S05]  /*a610*/  BPT.TRAP 0x1 ;  /* 0x000000040000795c */ /* 0x000fea0000300000 */
[----:B------:R-:W-:-:S04]  /*a620*/  MOV R5, 0x0 ;  /* 0x0000000000057802 */ /* 0x000fc80000000f00 */
[----:B------:R-:W-:Y:S05]  /*a630*/  RET.REL.NODEC R4 `(_ZN7cutlass13device_kernelINS_4conv6kernel13ConvUniversalINS1_16ConvProblemShapeILNS1_8OperatorE0ELi2EEENS1_10collective14CollectiveConvINS1_47MainloopSm100TmaUmmaWarpSpecializedImplicitGemmILS5_0ELi13ELi2ELi1ELi2EN4cute5tupleIJNSA_1CILi2EEENSC_ILi1EEESE_EEEEENSB_IJNSC_ILi128EEESH_NSB_IJNSC_ILi64EEEEEEEEENS_6half_tESL_NSA_8TiledMMAINSA_8MMA_AtomIJNSA_26SM100_MMA_F16BF16_2x1SM_SSISL_SL_fLi128ELi128ELNSA_4UMMA5MajorE0ELSQ_0ELNSP_7ScaleInE0ELSR_0EEEEEENSA_6LayoutINSB_IJSE_SE_SE_EEENSB_IJNSC_ILi0EEESW_SW_EEEEENSB_IJNSA_10UnderscoreESZ_SZ_EEEEENS7_6detail27Sm100ImplicitGemmTileTraitsINSA_25SM100_TMA_2SM_LOAD_IM2COLENSA_14ComposedLayoutINSA_7SwizzleILi3ELi4ELi3EEENSA_18smem_ptr_flag_bitsILi16EEENSU_INSB_IJNSC_ILi8EEESI_EEENSB_IJSI_SE_EEEEEEEvEENS13_INSA_18SM100_TMA_2SM_LOADES1E_vEEEENS_8epilogue10collective18CollectiveEpilogueINS1J_23Sm100TmaWarpSpecializedILi4ELi2ELi16ELb1ELb0EEEJNSB_IJSI_SH_SJ_EEENSB_IJNSU_ISI_SE_EENSU_INSB_IJNSC_ILi16EEESD_EEENSB_IJSE_SI_EEEEEEEESL_NSB_IJNSB_IJlllEEESE_SW_EEESL_S1W_NS1J_6fusion15FusionCallbacksIS1N_NS1X_17LinearCombinationISL_fSL_fLNS_15FloatRoundStyleE2EEES1O_S1U_JEEENSA_5SM1004TMEM4LOAD26SM100_TMEM_LOAD_32dp32b16xENSA_20SM90_TMA_LOAD_IM2COLENS15_INS16_ILi1ELi4ELi3EEES19_NSU_INSB_IJS1A_S1Q_EEENSB_IJS1Q_SE_EEEEEEENSA_39AutoVectorizingCopyWithAssumedAlignmentILi128EEENSA_21SM90_TMA_STORE_IM2COLES2C_S2E_S2E_EEEvvEEEEvNT_6ParamsE) ;  /* 0xffffff5804707950 */ /* 0x000fea0003c3ffff */
        .weak           $__internal_2_$__cuda_sm10x_tcgen05_guardrail_trap_unallocated_columns_being_dealloced
        .type           $__internal_2_$__cuda_sm10x_tcgen05_guardrail_trap_unallocated_columns_being_dealloced,@function
        .size           $__internal_2_$__cuda_sm10x_tcgen05_guardrail_trap_unallocated_columns_being_dealloced,(.L_x_215 - $__internal_2_$__cuda_sm10x_tcgen05_guardrail_trap_unallocated_columns_being_dealloced)
$__internal_2_$__cuda_sm10x_tcgen05_guardrail_trap_unallocated_columns_being_dealloced:
[----:B------:R-:W-:Y:S05]  /*a640*/  BPT.TRAP 0x1 ;  /* 0x000000040000795c */ /* 0x000fea0000300000 */
[----:B------:R-:W-:-:S04]  /*a650*/  HFMA2 R3, -RZ, RZ, 0, 0 ;  /* 0x00000000ff037431 */ /* 0x000fc800000001ff */
[----:B------:R-:W-:Y:S05]  /*a660*/  RET.REL.NODEC R2 `(_ZN7cutlass13device_kernelINS_4conv6kernel13ConvUniversalINS1_16ConvProblemShapeILNS1_8OperatorE0ELi2EEENS1_10collective14CollectiveConvINS1_47MainloopSm100TmaUmmaWarpSpecializedImplicitGemmILS5_0ELi13ELi2ELi1ELi2EN4cute5tupleIJNSA_1CILi2EEENSC_ILi1EEESE_EEEEENSB_IJNSC_ILi128EEESH_NSB_IJNSC_ILi64EEEEEEEEENS_6half_tESL_NSA_8TiledMMAINSA_8MMA_AtomIJNSA_26SM100_MMA_F16BF16_2x1SM_SSISL_SL_fLi128ELi128ELNSA_4UMMA5MajorE0ELSQ_0ELNSP_7ScaleInE0ELSR_0EEEEEENSA_6LayoutINSB_IJSE_SE_SE_EEENSB_IJNSC_ILi0EEESW_SW_EEEEENSB_IJNSA_10UnderscoreESZ_SZ_EEEEENS7_6detail27Sm100ImplicitGemmTileTraitsINSA_25SM100_TMA_2SM_LOAD_IM2COLENSA_14ComposedLayoutINSA_7SwizzleILi3ELi4ELi3EEENSA_18smem_ptr_flag_bitsILi16EEENSU_INSB_IJNSC_ILi8EEESI_EEENSB_IJSI_SE_EEEEEEEvEENS13_INSA_18SM100_TMA_2SM_LOADES1E_vEEEENS_8epilogue10collective18CollectiveEpilogueINS1J_23Sm100TmaWarpSpecializedILi4ELi2ELi16ELb1ELb0EEEJNSB_IJSI_SH_SJ_EEENSB_IJNSU_ISI_SE_EENSU_INSB_IJNSC_ILi16EEESD_EEENSB_IJSE_SI_EEEEEEEESL_NSB_IJNSB_IJlllEEESE_SW_EEESL_S1W_NS1J_6fusion15FusionCallbacksIS1N_NS1X_17LinearCombinationISL_fSL_fLNS_15FloatRoundStyleE2EEES1O_S1U_JEEENSA_5SM1004TMEM4LOAD26SM100_TMEM_LOAD_32dp32b16xENSA_20SM90_TMA_LOAD_IM2COLENS15_INS16_ILi1ELi4ELi3EEES19_NSU_INSB_IJS1A_S1Q_EEENSB_IJS1Q_SE_EEEEEEENSA_39AutoVectorizingCopyWithAssumedAlignmentILi128EEENSA_21SM90_TMA_STORE_IM2COLES2C_S2E_S2E_EEEvvEEEEvNT_6ParamsE) ;  /* 0xffffff5802647950 */ /* 0x000fea0003c3ffff */
.L_x_214:
[----:B------:R-:W-:-:S00]  /*a670*/  BRA `(.L_x_214) ;  /* 0xfffffffc00fc7947 */ /* 0x000fc0000383ffff */
[----:B------:R-:W-:-:S00]  /*a680*/  NOP ;  /* 0x0000000000007918 */ /* 0x000fc00000000000 */
[----:B------:R-:W-:-:S00]  /*a690*/  NOP ;  /* 0x0000000000007918 */ /* 0x000fc00000000000 */
[----:B------:R-:W-:-:S00]  /*a6a0*/  NOP ;  /* 0x0000000000007918 */ /* 0x000fc00000000000 */
[----:B------:R-:W-:-:S00]  /*a6b0*/  NOP ;  /* 0x0000000000007918 */ /* 0x000fc00000000000 */
[----:B------:R-:W-:-:S00]  /*a6c0*/  NOP ;  /* 0x0000000000007918 */ /* 0x000fc00000000000 */
[----:B------:R-:W-:-:S00]  /*a6d0*/  NOP ;  /* 0x0000000000007918 */ /* 0x000fc00000000000 */
[----:B------:R-:W-:-:S00]  /*a6e0*/  NOP ;  /* 0x0000000000007918 */ /* 0x000fc00000000000 */
[----:B------:R-:W-:-:S00]  /*a6f0*/  NOP ;  /* 0x0000000000007918 */ /* 0x000fc00000000000 */
.L_x_215:


//--------------------- .nv.global.init           --------------------------
	.section	.nv.global.init,"aw",@progbits
.nv.global.init:
	.type		$str$29,@object
	.size		$str$29,($str$30 - $str$29)
$str$29:
        /*0000*/ 	.byte	0x28, 0x61, 0x64, 0x64, 0x72, 0x65, 0x73, 0x73, 0x20, 0x26, 0x20, 0x6d, 0x61, 0x73, 0x6b, 0x29
        /*0010*/ 	.byte	0x20, 0x3d, 0x3d, 0x20, 0x30, 0x00
	.type		$str$30,@object
	.size		$str$30,($str$28 - $str$30)
$str$30:
        /*0016*/ 	.byte	0x2f, 0x74, 0x6d, 0x70, 0x2f, 0x63, 0x75, 0x74, 0x6c, 0x61, 0x73, 0x73, 0x5f, 0x73, 0x77, 0x65
        /*0026*/ 	.byte	0x65, 0x70, 0x5f, 0x73, 0x72, 0x63, 0x2f, 0x69, 0x6e, 0x63, 0x6c, 0x75, 0x64, 0x65, 0x2f, 0x63
        /*0036*/ 	.byte	0x75, 0x74, 0x65, 0x2f, 0x70, 0x6f, 0x69, 0x6e, 0x74, 0x65, 0x72, 0x5f, 0x66, 0x6c, 0x61, 0x67
        /*0046*/ 	.byte	0x67, 0x65, 0x64, 0x2e, 0x68, 0x70, 0x70, 0x00
	.type		$str$28,@object
	.size		$str$28,($str$27 - $str$28)
$str$28:
        /*004e*/ 	.byte	0x2f, 0x74, 0x6d, 0x70, 0x2f, 0x63, 0x75, 0x74, 0x6c, 0x61, 0x73, 0x73, 0x5f, 0x73, 0x77, 0x65
        /*005e*/ 	.byte	0x65, 0x70, 0x5f, 0x73, 0x72, 0x63, 0x2f, 0x69, 0x6e, 0x63, 0x6c, 0x75, 0x64, 0x65, 0x2f, 0x63
        /*006e*/ 	.byte	0x75, 0x74, 0x65, 0x2f, 0x61, 0x74, 0x6f, 0x6d, 0x2f, 0x63, 0x6f, 0x70, 0x79, 0x5f, 0x74, 0x72
        /*007e*/ 	.byte	0x61, 0x69, 0x74, 0x73, 0x5f, 0x73, 0x6d, 0x31, 0x30, 0x30, 0x2e, 0x68, 0x70, 0x70, 0x00
	.type		$str$27,@object
	.size		$str$27,(__unnamed_1 - $str$27)
$str$27:
        /*008d*/ 	.byte	0x28, 0x28, 0x75, 0x69, 0x6e, 0x74, 0x33, 0x32, 0x5f, 0x74, 0x28, 0x74, 0x68, 0x72, 0x65, 0x61
        /*009d*/ 	.byte	0x64, 0x49, 0x64, 0x78, 0x2e, 0x78, 0x29, 0x20, 0x2f, 0x20, 0x33, 0x32, 0x29, 0x20, 0x25, 0x20
        /*00ad*/ 	.byte	0x34, 0x29, 0x20, 0x3d, 0x3d, 0x20, 0x28, 0x28, 0x28, 0x74, 0x6d, 0x65, 0x6d, 0x5f, 0x61, 0x64
        /*00bd*/ 	.byte	0x64, 0x72, 0x20, 0x3e, 0x3e, 0x20, 0x31, 0x36, 0x29, 0x20, 0x2f, 0x20, 0x33, 0x32, 0x29, 0x20
        /*00cd*/ 	.byte	0x25, 0x20, 0x34, 0x29, 0x00
	.type		__unnamed_1,@object
	.size		__unnamed_1,(__unnamed_2 - __unnamed_1)
__unnamed_1:
        /*00d2*/ 	.byte	0x61, 0x75, 0x74, 0x6f, 0x20, 0x63, 0x75, 0x74, 0x65, 0x3a, 0x3a, 0x61, 0x73, 0x5f, 0x70, 0x6f
        /* <DEDUP_REMOVED lines=24> */
        /*0262*/ 	.byte	0x34, 0x38, 0x3e, 0x3e, 0x3e, 0x3e, 0x5d, 0x00
	.type		__unnamed_2,@object
	.size		__unnamed_2,(.L_2 - __unnamed_2)
__unnamed_2:
        /* <DEDUP_REMOVED lines=40> */
        /*04ea*/ 	.byte	0x3a, 0x3a, 0x43, 0x3c, 0x30, 0x3e, 0x3e, 0x3e, 0x3e, 0x5d, 0x00
.L_2:


//--------------------- .nv.shared._ZN7cutlass13device_kernelINS_4conv6kernel13ConvUniversalINS1_16ConvProblemShapeILNS1_8OperatorE0ELi2EEENS1_10collective14CollectiveConvINS1_47MainloopSm100TmaUmmaWarpSpecializedImplicitGemmILS5_0ELi13ELi2ELi1ELi2EN4cute5tupleIJNSA_1CILi2EEENSC_ILi1EEESE_EEEEENSB_IJNSC_ILi128EEESH_NSB_IJNSC_ILi64EEEEEEEEENS_6half_tESL_NSA_8TiledMMAINSA_8MMA_AtomIJNSA_26SM100_MMA_F16BF16_2x1SM_SSISL_SL_fLi128ELi128ELNSA_4UMMA5MajorE0ELSQ_0ELNSP_7ScaleInE0ELSR_0EEEEEENSA_6LayoutINSB_IJSE_SE_SE_EEENSB_IJNSC_ILi0EEESW_SW_EEEEENSB_IJNSA_10UnderscoreESZ_SZ_EEEEENS7_6detail27Sm100ImplicitGemmTileTraitsINSA_25SM100_TMA_2SM_LOAD_IM2COLENSA_14ComposedLayoutINSA_7SwizzleILi3ELi4ELi3EEENSA_18smem_ptr_flag_bitsILi16EEENSU_INSB_IJNSC_ILi8EEESI_EEENSB_IJSI_SE_EEEEEEEvEENS13_INSA_18SM100_TMA_2SM_LOADES1E_vEEEENS_8epilogue10collective18CollectiveEpilogueINS1J_23Sm100TmaWarpSpecializedILi4ELi2ELi16ELb1ELb0EEEJNSB_IJSI_SH_SJ_EEENSB_IJNSU_ISI_SE_EENSU_INSB_IJNSC_ILi16EEESD_EEENSB_IJSE_SI_EEEEEEEESL_NSB_IJNSB_IJlllEEESE_SW_EEESL_S1W_NS1J_6fusion15FusionCallbacksIS1N_NS1X_17LinearCombinationISL_fSL_fLNS_15FloatRoundStyleE2EEES1O_S1U_JEEENSA_5SM1004TMEM4LOAD26SM100_TMEM_LOAD_32dp32b16xENSA_20SM90_TMA_LOAD_IM2COLENS15_INS16_ILi1ELi4ELi3EEES19_NSU_INSB_IJS1A_S1Q_EEENSB_IJS1Q_SE_EEEEEEENSA_39AutoVectorizingCopyWithAssumedAlignmentILi128EEENSA_21SM90_TMA_STORE_IM2COLES2C_S2E_S2E_EEEvvEEEEvNT_6ParamsE --------------------------
	.section	.nv.shared._ZN7cutlass13device_kernelINS_4conv6kernel13ConvUniversalINS1_16ConvProblemShapeILNS1_8OperatorE0ELi2EEENS1_10collective14CollectiveConvINS1_47MainloopSm100TmaUmmaWarpSpecializedImplicitGemmILS5_0ELi13ELi2ELi1ELi2EN4cute5tupleIJNSA_1CILi2EEENSC_ILi1EEESE_EEEEENSB_IJNSC_ILi128EEESH_NSB_IJNSC_ILi64EEEEEEEEENS_6half_tESL_NSA_8TiledMMAINSA_8MMA_AtomIJNSA_26SM100_MMA_F16BF16_2x1SM_SSISL_SL_fLi128ELi128ELNSA_4UMMA5MajorE0ELSQ_0ELNSP_7ScaleInE0ELSR_0EEEEEENSA_6LayoutINSB_IJSE_SE_SE_EEENSB_IJNSC_ILi0EEESW_SW_EEEEENSB_IJNSA_10UnderscoreESZ_SZ_EEEEENS7_6detail27Sm100ImplicitGemmTileTraitsINSA_25SM100_TMA_2SM_LOAD_IM2COLENSA_14ComposedLayoutINSA_7SwizzleILi3ELi4ELi3EEENSA_18smem_ptr_flag_bitsILi16EEENSU_INSB_IJNSC_ILi8EEESI_EEENSB_IJSI_SE_EEEEEEEvEENS13_INSA_18SM100_TMA_2SM_LOADES1E_vEEEENS_8epilogue10collective18CollectiveEpilogueINS1J_23Sm100TmaWarpSpecializedILi4ELi2ELi16ELb1ELb0EEEJNSB_IJSI_SH_SJ_EEENSB_IJNSU_ISI_SE_EENSU_INSB_IJNSC_ILi16EEESD_EEENSB_IJSE_SI_EEEEEEEESL_NSB_IJNSB_IJlllEEESE_SW_EEESL_S1W_NS1J_6fusion15FusionCallbacksIS1N_NS1X_17LinearCombinationISL_fSL_fLNS_15FloatRoundStyleE2EEES1O_S1U_JEEENSA_5SM1004TMEM4LOAD26SM100_TMEM_LOAD_32dp32b16xENSA_20SM90_TMA_LOAD_IM2COLENS15_INS16_ILi1ELi4ELi3EEES19_NSU_INSB_IJS1A_S1Q_EEENSB_IJS1Q_SE_EEEEEEENSA_39AutoVectorizingCopyWithAssumedAlignmentILi128EEENSA_21SM90_TMA_STORE_IM2COLES2C_S2E_S2E_EEEvvEEEEvNT_6ParamsE,"aw",@nobits
	.sectionflags	@""
	.align	16
	.zero		1024


//--------------------- .nv.shared.reserved.0     --------------------------
	.section	.nv.shared.reserved.0,"aw",@nobits
	.weak		__nv_reservedSMEM_offset_0_alias
	.size		__nv_reservedSMEM_offset_0_alias, 0, 64
	.other		__nv_reservedSMEM_offset_0_alias,@"STO_CUDA_RESERVED_SHARED STV_DEFAULT"
__nv_reservedSMEM_offset_0_alias:
	.zero		0
.nv.shared.reserved.0:
	.zero		64
	.weak		__nv_reservedSMEM_tcgen05_partition
	.type		__nv_reservedSMEM_tcgen05_partition,@object
	.size		__nv_reservedSMEM_tcgen05_partition,(.L_0 - __nv_reservedSMEM_tcgen05_partition)
__nv_reservedSMEM_tcgen05_partition:
	.zero		32
.L_0:


//--------------------- .nv.global                --------------------------
	.section	.nv.global,"aw",@nobits
.nv.global:
	.type		_ZN39_INTERNAL_21245879_4_k_cu_80742748_41934cute1_E,@object
	.size		_ZN39_INTERNAL_21245879_4_k_cu_80742748_41934cute1_E,(_ZN39_INTERNAL_21245879_4_k_cu_80742748_41934cuda3std3__45__cpo6cbeginE - _ZN39_INTERNAL_21245879_4_k_cu_80742748_41934cute1_E)
_ZN39_INTERNAL_21245879_4_k_cu_80742748_41934cute1_E:
	.zero		1
	.type		_ZN39_INTERNAL_21245879_4_k_cu_80742748_41934cuda3std3__45__cpo6cbeginE,@object
	.size		_ZN39_INTERNAL_21245879_4_k_cu_80742748_41934cuda3std3__45__cpo6cbeginE,(_ZN39_INTERNAL_21245879_4_k_cu_80742748_41934cuda3std3__48in_placeE - _ZN39_INTERNAL_21245879_4_k_cu_80742748_41934cuda3std3__45__cpo6cbeginE)
_ZN39_INTERNAL_21245879_4_k_cu_80742748_41934cuda3std3__45__cpo6cbeginE:
	.zero		1
	.type		_ZN39_INTERNAL_21245879_4_k_cu_80742748_41934cuda3std3__48in_placeE,@object
	.size		_ZN39_INTERNAL_21245879_4_k_cu_80742748_41934cuda3std3__48in_placeE,(_ZN39_INTERNAL_21245879_4_k_cu_80742748_41934cuda3std6ranges3__45__cpo9iter_moveE - _ZN39_INTERNAL_21245879_4_k_cu_80742748_41934cuda3std3__48in_placeE)
_ZN39_INTERNAL_21245879_4_k_cu_80742748_41934cuda3std3__48in_placeE:
	.zero		1
	.type		_ZN39_INTERNAL_21245879_4_k_cu_80742748_41934cuda3std6ranges3__45__cpo9iter_moveE,@object
	.size		_ZN39_INTERNAL_21245879_4_k_cu_80742748_41934cuda3std6ranges3__45__cpo9iter_moveE,(_ZN39_INTERNAL_21245879_4_k_cu_80742748_41934cuda3std3__45__cpo5beginE - _ZN39_INTERNAL_21245879_4_k_cu_80742748_41934cuda3std6ranges3__45__cpo9iter_moveE)
_ZN39_INTERNAL_21245879_4_k_cu_80742748_41934cuda3std6ranges3__45__cpo9iter_moveE:
	.zero		1
	.type		_ZN39_INTERNAL_21245879_4_k_cu_80742748_41934cuda3std3__45__cpo5beginE,@object
	.size		_ZN39_INTERNAL_21245879_4_k_cu_80742748_41934cuda3std3__45__cpo5beginE,(_ZN39_INTERNAL_21245879_4_k_cu_80742748_41934cuda3std3__441_GLOBAL__N__21245879_4_k_cu_80742748_41936ignoreE - _ZN39_INTERNAL_21245879_4_k_cu_80742748_41934cuda3std3__45__cpo5beginE)
_ZN39_INTERNAL_21245879_4_k_cu_80742748_41934cuda3std3__45__cpo5beginE:
	.zero		1
	.type		_ZN39_INTERNAL_21245879_4_k_cu_80742748_41934cuda3std3__441_GLOBAL__N__21245879_4_k_cu_80742748_41936ignoreE,@object
	.size		_ZN39_INTERNAL_21245879_4_k_cu_80742748_41934cuda3std3__441_GLOBAL__N__21245879_4_k_cu_80742748_41936ignoreE,(_ZN39_INTERNAL_21245879_4_k_cu_80742748_41934cute7productE - _ZN39_INTERNAL_21245879_4_k_cu_80742748_41934cuda3std3__441_GLOBAL__N__21245879_4_k_cu_80742748_41936ignoreE)
_ZN39_INTERNAL_21245879_4_k_cu_80742748_41934cuda3std3__441_GLOBAL__N__21245879_4_k_cu_80742748_41936ignoreE:
	.zero		1
	.type		_ZN39_INTERNAL_21245879_4_k_cu_80742748_41934cute7productE,@object
	.size		_ZN39_INTERNAL_21245879_4_k_cu_80742748_41934cute7productE,(_ZN39_INTERNAL_21245879_4_k_cu_80742748_41934cuda3std3__45__cpo3endE - _ZN39_INTERNAL_21245879_4_k_cu_80742748_41934cute7productE)
_ZN39_INTERNAL_21245879_4_k_cu_80742748_41934cute7productE:
	.zero		1
	.type		_ZN39_INTERNAL_21245879_4_k_cu_80742748_41934cuda3std3__45__cpo3endE,@object
	.size		_ZN39_INTERNAL_21245879_4_k_cu_80742748_41934cuda3std3__45__cpo3endE,(_ZN39_INTERNAL_21245879_4_k_cu_80742748_41934cuda3std3__419piecewise_constructE - _ZN39_INTERNAL_21245879_4_k_cu_80742748_41934cuda3std3__45__cpo3endE)
_ZN39_INTERNAL_21245879_4_k_cu_80742748_41934cuda3std3__45__cpo3endE:
	.zero		1
	.type		_ZN39_INTERNAL_21245879_4_k_cu_80742748_41934cuda3std3__419piecewise_constructE,@object
	.size		_ZN39_INTERNAL_21245879_4_k_cu_80742748_41934cuda3std3__419piecewise_constructE,(_ZN39_INTERNAL_21245879_4_k_cu_80742748_41934cuda3std3__45__cpo4cendE - _ZN39_INTERNAL_21245879_4_k_cu_80742748_41934cuda3std3__419piecewise_constructE)
_ZN39_INTERNAL_21245879_4_k_cu_80742748_41934cuda3std3__419piecewise_constructE:
	.zero		1
	.type		_ZN39_INTERNAL_21245879_4_k_cu_80742748_41934cuda3std3__45__cpo4cendE,@object
	.size		_ZN39_INTERNAL_21245879_4_k_cu_80742748_41934cuda3std3__45__cpo4cendE,(_ZN39_INTERNAL_21245879_4_k_cu_80742748_41934cuda3std6ranges3__45__cpo4swapE - _ZN39_INTERNAL_21245879_4_k_cu_80742748_41934cuda3std3__45__cpo4cendE)
_ZN39_INTERNAL_21245879_4_k_cu_80742748_41934cuda3std3__45__cpo4cendE:
	.zero		1
	.type		_ZN39_INTERNAL_21245879_4_k_cu_80742748_41934cuda3std6ranges3__45__cpo4swapE,@object
	.size		_ZN39_INTERNAL_21245879_4_k_cu_80742748_41934cuda3std6ranges3__45__cpo4swapE,(.L_10 - _ZN39_INTERNAL_21245879_4_k_cu_80742748_41934cuda3std6ranges3__45__cpo4swapE)
_ZN39_INTERNAL_21245879_4_k_cu_80742748_41934cuda3std6ranges3__45__cpo4swapE:
	.zero		1
.L_10:


//--------------------- .nv.constant0._ZN7cutlass13device_kernelINS_4conv6kernel13ConvUniversalINS1_16ConvProblemShapeILNS1_8OperatorE0ELi2EEENS1_10collective14CollectiveConvINS1_47MainloopSm100TmaUmmaWarpSpecializedImplicitGemmILS5_0ELi13ELi2ELi1ELi2EN4cute5tupleIJNSA_1CILi2EEENSC_ILi1EEESE_EEEEENSB_IJNSC_ILi128EEESH_NSB_IJNSC_ILi64EEEEEEEEENS_6half_tESL_NSA_8TiledMMAINSA_8MMA_AtomIJNSA_26SM100_MMA_F16BF16_2x1SM_SSISL_SL_fLi128ELi128ELNSA_4UMMA5MajorE0ELSQ_0ELNSP_7ScaleInE0ELSR_0EEEEEENSA_6LayoutINSB_IJSE_SE_SE_EEENSB_IJNSC_ILi0EEESW_SW_EEEEENSB_IJNSA_10UnderscoreESZ_SZ_EEEEENS7_6detail27Sm100ImplicitGemmTileTraitsINSA_25SM100_TMA_2SM_LOAD_IM2COLENSA_14ComposedLayoutINSA_7SwizzleILi3ELi4ELi3EEENSA_18smem_ptr_flag_bitsILi16EEENSU_INSB_IJNSC_ILi8EEESI_EEENSB_IJSI_SE_EEEEEEEvEENS13_INSA_18SM100_TMA_2SM_LOADES1E_vEEEENS_8epilogue10collective18CollectiveEpilogueINS1J_23Sm100TmaWarpSpecializedILi4ELi2ELi16ELb1ELb0EEEJNSB_IJSI_SH_SJ_EEENSB_IJNSU_ISI_SE_EENSU_INSB_IJNSC_ILi16EEESD_EEENSB_IJSE_SI_EEEEEEEESL_NSB_IJNSB_IJlllEEESE_SW_EEESL_S1W_NS1J_6fusion15FusionCallbacksIS1N_NS1X_17LinearCombinationISL_fSL_fLNS_15FloatRoundStyleE2EEES1O_S1U_JEEENSA_5SM1004TMEM4LOAD26SM100_TMEM_LOAD_32dp32b16xENSA_20SM90_TMA_LOAD_IM2COLENS15_INS16_ILi1ELi4ELi3EEES19_NSU_INSB_IJS1A_S1Q_EEENSB_IJS1Q_SE_EEEEEEENSA_39AutoVectorizingCopyWithAssumedAlignmentILi128EEENSA_21SM90_TMA_STORE_IM2COLES2C_S2E_S2E_EEEvvEEEEvNT_6ParamsE --------------------------
	.section	.nv.constant0._ZN7cutlass13device_kernelINS_4conv6kernel13ConvUniversalINS1_16ConvProblemShapeILNS1_8OperatorE0ELi2EEENS1_10collective14CollectiveConvINS1_47MainloopSm100TmaUmmaWarpSpecializedImplicitGemmILS5_0ELi13ELi2ELi1ELi2EN4cute5tupleIJNSA_1CILi2EEENSC_ILi1EEESE_EEEEENSB_IJNSC_ILi128EEESH_NSB_IJNSC_ILi64EEEEEEEEENS_6half_tESL_NSA_8TiledMMAINSA_8MMA_AtomIJNSA_26SM100_MMA_F16BF16_2x1SM_SSISL_SL_fLi128ELi128ELNSA_4UMMA5MajorE0ELSQ_0ELNSP_7ScaleInE0ELSR_0EEEEEENSA_6LayoutINSB_IJSE_SE_SE_EEENSB_IJNSC_ILi0EEESW_SW_EEEEENSB_IJNSA_10UnderscoreESZ_SZ_EEEEENS7_6detail27Sm100ImplicitGemmTileTraitsINSA_25SM100_TMA_2SM_LOAD_IM2COLENSA_14ComposedLayoutINSA_7SwizzleILi3ELi4ELi3EEENSA_18smem_ptr_flag_bitsILi16EEENSU_INSB_IJNSC_ILi8EEESI_EEENSB_IJSI_SE_EEEEEEEvEENS13_INSA_18SM100_TMA_2SM_LOADES1E_vEEEENS_8epilogue10collective18CollectiveEpilogueINS1J_23Sm100TmaWarpSpecializedILi4ELi2ELi16ELb1ELb0EEEJNSB_IJSI_SH_SJ_EEENSB_IJNSU_ISI_SE_EENSU_INSB_IJNSC_ILi16EEESD_EEENSB_IJSE_SI_EEEEEEEESL_NSB_IJNSB_IJlllEEESE_SW_EEESL_S1W_NS1J_6fusion15FusionCallbacksIS1N_NS1X_17LinearCombinationISL_fSL_fLNS_15FloatRoundStyleE2EEES1O_S1U_JEEENSA_5SM1004TMEM4LOAD26SM100_TMEM_LOAD_32dp32b16xENSA_20SM90_TMA_LOAD_IM2COLENS15_INS16_ILi1ELi4ELi3EEES19_NSU_INSB_IJS1A_S1Q_EEENSB_IJS1Q_SE_EEEEEEENSA_39AutoVectorizingCopyWithAssumedAlignmentILi128EEENSA_21SM90_TMA_STORE_IM2COLES2C_S2E_S2E_EEEvvEEEEvNT_6ParamsE,"a",@progbits
	.sectionflags	@""
	.align	4
.nv.constant0._ZN7cutlass13device_kernelINS_4conv6kernel13ConvUniversalINS1_16ConvProblemShapeILNS1_8OperatorE0ELi2EEENS1_10collective14CollectiveConvINS1_47MainloopSm100TmaUmmaWarpSpecializedImplicitGemmILS5_0ELi13ELi2ELi1ELi2EN4cute5tupleIJNSA_1CILi2EEENSC_ILi1EEESE_EEEEENSB_IJNSC_ILi128EEESH_NSB_IJNSC_ILi64EEEEEEEEENS_6half_tESL_NSA_8TiledMMAINSA_8MMA_AtomIJNSA_26SM100_MMA_F16BF16_2x1SM_SSISL_SL_fLi128ELi128ELNSA_4UMMA5MajorE0ELSQ_0ELNSP_7ScaleInE0ELSR_0EEEEEENSA_6LayoutINSB_IJSE_SE_SE_EEENSB_IJNSC_ILi0EEESW_SW_EEEEENSB_IJNSA_10UnderscoreESZ_SZ_EEEEENS7_6detail27Sm100ImplicitGemmTileTraitsINSA_25SM100_TMA_2SM_LOAD_IM2COLENSA_14ComposedLayoutINSA_7SwizzleILi3ELi4ELi3EEENSA_18smem_ptr_flag_bitsILi16EEENSU_INSB_IJNSC_ILi8EEESI_EEENSB_IJSI_SE_EEEEEEEvEENS13_INSA_18SM100_TMA_2SM_LOADES1E_vEEEENS_8epilogue10collective18CollectiveEpilogueINS1J_23Sm100TmaWarpSpecializedILi4ELi2ELi16ELb1ELb0EEEJNSB_IJSI_SH_SJ_EEENSB_IJNSU_ISI_SE_EENSU_INSB_IJNSC_ILi16EEESD_EEENSB_IJSE_SI_EEEEEEEESL_NSB_IJNSB_IJlllEEESE_SW_EEESL_S1W_NS1J_6fusion15FusionCallbacksIS1N_NS1X_17LinearCombinationISL_fSL_fLNS_15FloatRoundStyleE2EEES1O_S1U_JEEENSA_5SM1004TMEM4LOAD26SM100_TMEM_LOAD_32dp32b16xENSA_20SM90_TMA_LOAD_IM2COLENS15_INS16_ILi1ELi4ELi3EEES19_NSU_INSB_IJS1A_S1Q_EEENSB_IJS1Q_SE_EEEEEEENSA_39AutoVectorizingCopyWithAssumedAlignmentILi128EEENSA_21SM90_TMA_STORE_IM2COLES2C_S2E_S2E_EEEvvEEEEvNT_6ParamsE:
	.zero		2944


//--------------------- SYMBOLS --------------------------

	.type		.nv.reservedSmem.offset0,@object
	.size		.nv.reservedSmem.offset0,0x4
	.type		.nv.reservedSmem.cap,@object
	.size		.nv.reservedSmem.cap,0x4
	.type		__assertfail,@function
